	.headerflags	@"EF_CUDA_TEXMODE_UNIFIED EF_CUDA_64BIT_ADDRESS EF_CUDA_ACCELERATORS EF_CUDA_SM90 EF_CUDA_VIRTUAL_SM(EF_CUDA_SM90)"
	.elftype	@"ET_EXEC"


//--------------------- .nv.info                  --------------------------
	.section	.nv.info,"",@"SHT_CUDA_INFO"
	.align	4


	//----- nvinfo : EIATTR_REGCOUNT
	.align		4
        /*0000*/ 	.byte	0x04, 0x2f
        /*0002*/ 	.short	(.L_1 - .L_0)
	.align		4
.L_0:
        /*0004*/ 	.word	index@(triton_mm)
        /*0008*/ 	.word	0x00000060


	//----- nvinfo : EIATTR_MIN_STACK_SIZE
	.align		4
.L_1:
        /*000c*/ 	.byte	0x04, 0x12
        /*000e*/ 	.short	(.L_3 - .L_2)
	.align		4
.L_2:
        /*0010*/ 	.word	index@(triton_mm)
        /*0014*/ 	.word	0x00000000


	//----- nvinfo : EIATTR_FRAME_SIZE
	.align		4
.L_3:
        /*0018*/ 	.byte	0x04, 0x11
        /*001a*/ 	.short	(.L_5 - .L_4)
	.align		4
.L_4:
        /*001c*/ 	.word	index@(triton_mm)
        /*0020*/ 	.word	0x00000000


	//----- nvinfo : EIATTR_MIN_STACK_SIZE
	.align		4
.L_5:
        /*0024*/ 	.byte	0x04, 0x12
        /*0026*/ 	.short	(.L_7 - .L_6)
	.align		4
.L_6:
        /*0028*/ 	.word	index@(triton_mm)
        /*002c*/ 	.word	0x00000000
.L_7:


//--------------------- .nv.info.triton_mm        --------------------------
	.section	.nv.info.triton_mm,"",@"SHT_CUDA_INFO"
	.sectionflags	@""
	.align	4


	//----- nvinfo : EIATTR_CUDA_API_VERSION
	.align		4
        /*0000*/ 	.byte	0x04, 0x37
        /*0002*/ 	.short	(.L_9 - .L_8)
.L_8:
        /*0004*/ 	.word	0x0000007c


	//----- nvinfo : EIATTR_KPARAM_INFO
	.align		4
.L_9:
        /*0008*/ 	.byte	0x04, 0x17
        /*000a*/ 	.short	(.L_11 - .L_10)
.L_10:
        /*000c*/ 	.word	0x00000000
        /*0010*/ 	.short	0x0004
        /*0012*/ 	.short	0x0020
        /*0014*/ 	.byte	0x00, 0xf0, 0x11, 0x00


	//----- nvinfo : EIATTR_KPARAM_INFO
	.align		4
.L_11:
        /*0018*/ 	.byte	0x04, 0x17
        /*001a*/ 	.short	(.L_13 - .L_12)
.L_12:
        /*001c*/ 	.word	0x00000000
        /*0020*/ 	.short	0x0003
        /*0022*/ 	.short	0x0018
        /*0024*/ 	.byte	0x00, 0xf0, 0x21, 0x00


	//----- nvinfo : EIATTR_KPARAM_INFO
	.align		4
.L_13:
        /*0028*/ 	.byte	0x04, 0x17
        /*002a*/ 	.short	(.L_15 - .L_14)
.L_14:
        /*002c*/ 	.word	0x00000000
        /*0030*/ 	.short	0x0002
        /*0032*/ 	.short	0x0010
        /*0034*/ 	.byte	0x00, 0xf0, 0x21, 0x00


	//----- nvinfo : EIATTR_KPARAM_INFO
	.align		4
.L_15:
        /*0038*/ 	.byte	0x04, 0x17
        /*003a*/ 	.short	(.L_17 - .L_16)
.L_16:
        /*003c*/ 	.word	0x00000000
        /*0040*/ 	.short	0x0001
        /*0042*/ 	.short	0x0008
        /*0044*/ 	.byte	0x00, 0xf0, 0x21, 0x00


	//----- nvinfo : EIATTR_KPARAM_INFO
	.align		4
.L_17:
        /*0048*/ 	.byte	0x04, 0x17
        /*004a*/ 	.short	(.L_19 - .L_18)
.L_18:
        /*004c*/ 	.word	0x00000000
        /*0050*/ 	.short	0x0000
        /*0052*/ 	.short	0x0000
        /*0054*/ 	.byte	0x00, 0xf0, 0x21, 0x00


	//----- nvinfo : EIATTR_SPARSE_MMA_MASK
	.align		4
.L_19:
        /*0058*/ 	.byte	0x03, 0x50
        /*005a*/ 	.short	0x0000


	//----- nvinfo : EIATTR_MAXREG_COUNT
	.align		4
        /*005c*/ 	.byte	0x03, 0x1b
        /*005e*/ 	.short	0x00ff


	//----- nvinfo : EIATTR_COOP_GROUP_MASK_REGIDS
	.align		4
        /*0060*/ 	.byte	0x04, 0x29
        /*0062*/ 	.short	(.L_21 - .L_20)


	//   ....[0]....
.L_20:
        /*0064*/ 	.word	0xffffffff


	//----- nvinfo : EIATTR_COOP_GROUP_INSTR_OFFSETS
	.align		4
.L_21:
        /*0068*/ 	.byte	0x04, 0x28
        /*006a*/ 	.short	(.L_23 - .L_22)


	//   ....[0]....
.L_22:
        /*006c*/ 	.word	0x00000ed0


	//----- nvinfo : EIATTR_EXIT_INSTR_OFFSETS
	.align		4
.L_23:
        /*0070*/ 	.byte	0x04, 0x1c
        /*0072*/ 	.short	(.L_25 - .L_24)


	//   ....[0]....
.L_24:
        /*0074*/ 	.word	0x00000040


	//   ....[1]....
        /*0078*/ 	.word	0x000028c0


	//   ....[2]....
        /*007c*/ 	.word	0x000028e0


	//----- nvinfo : EIATTR_MAX_THREADS
	.align		4
.L_25:
        /*0080*/ 	.byte	0x04, 0x05
        /*0082*/ 	.short	(.L_27 - .L_26)
.L_26:
        /*0084*/ 	.word	0x00000080
        /*0088*/ 	.word	0x00000001
        /*008c*/ 	.word	0x00000001


	//----- nvinfo : EIATTR_CBANK_PARAM_SIZE
	.align		4
.L_27:
        /*0090*/ 	.byte	0x03, 0x19
        /*0092*/ 	.short	0x0024


	//----- nvinfo : EIATTR_PARAM_CBANK
	.align		4
        /*0094*/ 	.byte	0x04, 0x0a
        /*0096*/ 	.short	(.L_29 - .L_28)
	.align		4
.L_28:
        /*0098*/ 	.word	index@(.nv.constant0.triton_mm)
        /*009c*/ 	.short	0x0210
        /*009e*/ 	.short	0x0024


	//----- nvinfo : EIATTR_SW_WAR
	.align		4
.L_29:
        /*00a0*/ 	.byte	0x04, 0x36
        /*00a2*/ 	.short	(.L_31 - .L_30)
.L_30:
        /*00a4*/ 	.word	0x00000008
.L_31:


//--------------------- .nv.callgraph             --------------------------
	.section	.nv.callgraph,"",@"SHT_CUDA_CALLGRAPH"
	.align	4
	.sectionentsize	8
	.align		4
        /*0000*/ 	.word	0x00000000
	.align		4
        /*0004*/ 	.word	0xffffffff
	.align		4
        /*0008*/ 	.word	0x00000000
	.align		4
        /*000c*/ 	.word	0xfffffffe
	.align		4
        /*0010*/ 	.word	0x00000000
	.align		4
        /*0014*/ 	.word	0xfffffffd
	.align		4
        /*0018*/ 	.word	0x00000000
	.align		4
        /*001c*/ 	.word	0xfffffffc


//--------------------- .text.triton_mm           --------------------------
	.section	.text.triton_mm,"ax",@progbits
	.sectionflags	@"SHF_BARRIERS=1"
	.align	128
        .global         triton_mm
        .type           triton_mm,@function
        .size           triton_mm,(.L_x_2 - triton_mm)
        .other          triton_mm,@"STO_CUDA_ENTRY STV_DEFAULT"
triton_mm:
.text.triton_mm:
[----:B------:R-:W1:Y:S02]  /*0000*/  LDC R1, c[0x0][0x28] ;  /* 0x00000a00ff017b82 */ /* 0x000e640000000800 */
[----:B------:R-:W2:Y:S02]  /*0010*/  LDC R2, c[0x0][0x230] ;  /* 0x00008c00ff027b82 */ /* 0x000ea40000000800 */
[----:B--2---:R-:W-:-:S05]  /*0020*/  IMAD R0, R2, 0xc00, RZ ;  /* 0x00000c0002007824 */ /* 0x004fca00078e02ff */
[----:B------:R-:W-:-:S13]  /*0030*/  ISETP.NE.AND P0, PT, R0, RZ, PT ;  /* 0x000000ff0000720c */ /* 0x000fda0003f05270 */
[----:B------:R-:W-:Y:S05]  /*0040*/  @!P0 EXIT ;  /* 0x000000000000894d */ /* 0x000fea0003800000 */
[----:B------:R-:W2:Y:S01]  /*0050*/  S2R R9, SR_CTAID.X ;  /* 0x0000000000097919 */ /* 0x000ea20000002500 */
[----:B------:R-:W-:Y:S01]  /*0060*/  VIADD R0, R2, 0x7f ;  /* 0x0000007f02007836 */ /* 0x000fe20000000000 */
[----:B------:R-:W-:Y:S01]  /*0070*/  IABS R18, R2 ;  /* 0x0000000200127213 */ /* 0x000fe20000000000 */
[----:B------:R-:W3:Y:S01]  /*0080*/  S2UR UR18, SR_CgaCtaId ;  /* 0x00000000001279c3 */ /* 0x000ee20000008800 */
[----:B------:R-:W-:Y:S01]  /*0090*/  UMOV UR4, 0x400 ;  /* 0x0000040000047882 */ /* 0x000fe20000000000 */
[----:B------:R-:W-:Y:S01]  /*00a0*/  ULDC.64 UR22, c[0x0][0x208] ;  /* 0x0000820000167ab9 */ /* 0x000fe20000000a00 */
[----:B------:R-:W-:Y:S01]  /*00b0*/  SHF.R.S32.HI R3, RZ, 0x1f, R0 ;  /* 0x0000001fff037819 */ /* 0x000fe20000011400 */
[----:B------:R-:W-:Y:S01]  /*00c0*/  IMAD.MOV.U32 R92, RZ, RZ, -0x20 ;  /* 0xffffffe0ff5c7424 */ /* 0x000fe200078e00ff */
[----:B------:R-:W-:Y:S02]  /*00d0*/  CS2R R56, SRZ ;  /* 0x0000000000387805 */ /* 0x000fe4000001ff00 */
[----:B------:R-:W-:-:S02]  /*00e0*/  CS2R R58, SRZ ;  /* 0x00000000003a7805 */ /* 0x000fc4000001ff00 */
[----:B------:R-:W-:Y:S01]  /*00f0*/  LEA.HI R3, R3, R0, RZ, 0x7 ;  /* 0x0000000003037211 */ /* 0x000fe200078f38ff */
[----:B------:R-:W4:Y:S01]  /*0100*/  LDC.64 R26, c[0x0][0x218] ;  /* 0x00008600ff1a7b82 */ /* 0x000f220000000a00 */
[----:B------:R-:W-:Y:S02]  /*0110*/  CS2R R60, SRZ ;  /* 0x00000000003c7805 */ /* 0x000fe4000001ff00 */
[----:B------:R-:W-:Y:S02]  /*0120*/  CS2R R62, SRZ ;  /* 0x00000000003e7805 */ /* 0x000fe4000001ff00 */
[----:B------:R-:W-:Y:S02]  /*0130*/  CS2R R64, SRZ ;  /* 0x0000000000407805 */ /* 0x000fe4000001ff00 */
[----:B------:R-:W-:Y:S02]  /*0140*/  CS2R R66, SRZ ;  /* 0x0000000000427805 */ /* 0x000fe4000001ff00 */
[----:B------:R-:W-:-:S02]  /*0150*/  CS2R R68, SRZ ;  /* 0x0000000000447805 */ /* 0x000fc4000001ff00 */
[----:B------:R-:W-:Y:S02]  /*0160*/  CS2R R70, SRZ ;  /* 0x0000000000467805 */ /* 0x000fe4000001ff00 */
[----:B------:R-:W-:Y:S01]  /*0170*/  CS2R R72, SRZ ;  /* 0x0000000000487805 */ /* 0x000fe2000001ff00 */
[----:B------:R-:W5:Y:S01]  /*0180*/  LDC.64 R30, c[0x0][0x220] ;  /* 0x00008800ff1e7b82 */ /* 0x000f620000000a00 */
[----:B------:R-:W-:Y:S02]  /*0190*/  CS2R R74, SRZ ;  /* 0x00000000004a7805 */ /* 0x000fe4000001ff00 */
[----:B------:R-:W-:Y:S02]  /*01a0*/  CS2R R76, SRZ ;  /* 0x00000000004c7805 */ /* 0x000fe4000001ff00 */
[----:B------:R-:W-:Y:S02]  /*01b0*/  CS2R R78, SRZ ;  /* 0x00000000004e7805 */ /* 0x000fe4000001ff00 */
[----:B------:R-:W-:-:S02]  /*01c0*/  CS2R R80, SRZ ;  /* 0x0000000000507805 */ /* 0x000fc4000001ff00 */
[----:B------:R-:W-:Y:S02]  /*01d0*/  CS2R R82, SRZ ;  /* 0x0000000000527805 */ /* 0x000fe4000001ff00 */
[----:B------:R-:W-:Y:S02]  /*01e0*/  CS2R R84, SRZ ;  /* 0x0000000000547805 */ /* 0x000fe4000001ff00 */
[----:B------:R-:W-:Y:S01]  /*01f0*/  CS2R R86, SRZ ;  /* 0x0000000000567805 */ /* 0x000fe2000001ff00 */
[----:B---3--:R-:W-:Y:S01]  /*0200*/  UPRMT UR18, UR18, 0x654, UR4 ;  /* 0x0000065412127896 */ /* 0x008fe20008000004 */
[----:B------:R-:W-:Y:S02]  /*0210*/  CS2R R40, SRZ ;  /* 0x0000000000287805 */ /* 0x000fe4000001ff00 */
[----:B------:R-:W-:Y:S02]  /*0220*/  CS2R R42, SRZ ;  /* 0x00000000002a7805 */ /* 0x000fe4000001ff00 */
[----:B------:R-:W-:-:S02]  /*0230*/  CS2R R44, SRZ ;  /* 0x00000000002c7805 */ /* 0x000fc4000001ff00 */
[----:B------:R-:W-:Y:S01]  /*0240*/  CS2R R46, SRZ ;  /* 0x00000000002e7805 */ /* 0x000fe2000001ff00 */
[C---:B--2---:R-:W-:Y:S01]  /*0250*/  IMAD.HI R4, R9.reuse, 0x2aaaaaab, RZ ;  /* 0x2aaaaaab09047827 */ /* 0x044fe200078e02ff */
[----:B------:R-:W-:Y:S02]  /*0260*/  ISETP.GE.AND P1, PT, R9, RZ, PT ;  /* 0x000000ff0900720c */ /* 0x000fe40003f26270 */
[----:B------:R-:W-:Y:S02]  /*0270*/  CS2R R48, SRZ ;  /* 0x0000000000307805 */ /* 0x000fe4000001ff00 */
[----:B------:R-:W-:Y:S02]  /*0280*/  CS2R R50, SRZ ;  /* 0x0000000000327805 */ /* 0x000fe4000001ff00 */
[----:B------:R-:W-:Y:S02]  /*0290*/  CS2R R52, SRZ ;  /* 0x0000000000347805 */ /* 0x000fe4000001ff00 */
[----:B------:R-:W-:-:S02]  /*02a0*/  SHF.R.U32.HI R5, RZ, 0x1f, R4 ;  /* 0x0000001fff057819 */ /* 0x000fc40000011604 */
[----:B------:R-:W-:Y:S01]  /*02b0*/  CS2R R54, SRZ ;  /* 0x0000000000367805 */ /* 0x000fe2000001ff00 */
[----:B------:R-:W-:Y:S01]  /*02c0*/  UMOV UR19, 0x1 ;  /* 0x0000000100137882 */ /* 0x000fe20000000000 */
[----:B------:R-:W-:Y:S01]  /*02d0*/  UMOV UR6, 0xffffffff ;  /* 0xffffffff00067882 */ /* 0x000fe20000000000 */
[----:B------:R-:W-:Y:S01]  /*02e0*/  LEA.HI.SX32 R6, R4, R5, 0x1a ;  /* 0x0000000504067211 */ /* 0x000fe200078fd2ff */
[----:B------:R-:W-:Y:S01]  /*02f0*/  UMOV UR4, URZ ;  /* 0x0000003f00047c82 */ /* 0x000fe20008000000 */
[----:B------:R-:W-:Y:S01]  /*0300*/  UIADD3 UR21, UR18, 0x6000, URZ ;  /* 0x0000600012157890 */ /* 0x000fe2000fffe03f */
[----:B------:R-:W-:Y:S02]  /*0310*/  UMOV UR5, URZ ;  /* 0x0000003f00057c82 */ /* 0x000fe40008000000 */
[C---:B------:R-:W-:Y:S02]  /*0320*/  IMAD.SHL.U32 R8, R6.reuse, 0x8, RZ ;  /* 0x0000000806087824 */ /* 0x040fe400078e00ff */
[----:B------:R-:W-:-:S03]  /*0330*/  IMAD R6, R6, -0x180, R9 ;  /* 0xfffffe8006067824 */ /* 0x000fc600078e0209 */
[----:B------:R-:W-:Y:S02]  /*0340*/  LEA.HI.SX32 R3, R3, -R8, 0x19 ;  /* 0x8000000803037211 */ /* 0x000fe400078fcaff */
[----:B------:R-:W-:Y:S02]  /*0350*/  IABS R12, R6 ;  /* 0x00000006000c7213 */ /* 0x000fe40000000000 */
[----:B------:R-:W-:-:S04]  /*0360*/  VIMNMX R3, R3, 0x8, PT ;  /* 0x0000000803037848 */ /* 0x000fc80003fe0100 */
[-C--:B------:R-:W-:Y:S02]  /*0370*/  IABS R13, R3.reuse ;  /* 0x00000003000d7213 */ /* 0x080fe40000000000 */
[----:B------:R-:W-:Y:S02]  /*0380*/  IABS R11, R3 ;  /* 0x00000003000b7213 */ /* 0x000fe40000000000 */
[----:B------:R-:W2:Y:S03]  /*0390*/  I2F.RP R0, R13 ;  /* 0x0000000d00007306 */ /* 0x000ea60000209400 */
[----:B------:R-:W-:-:S05]  /*03a0*/  IMAD.MOV R11, RZ, RZ, -R11 ;  /* 0x000000ffff0b7224 */ /* 0x000fca00078e0a0b */
[----:B--2---:R-:W2:Y:S02]  /*03b0*/  MUFU.RCP R0, R0 ;  /* 0x0000000000007308 */ /* 0x004ea40000001000 */
[----:B--2---:R-:W-:-:S06]  /*03c0*/  VIADD R4, R0, 0xffffffe ;  /* 0x0ffffffe00047836 */ /* 0x004fcc0000000000 */
[----:B------:R2:W3:Y:S02]  /*03d0*/  F2I.FTZ.U32.TRUNC.NTZ R5, R4 ;  /* 0x0000000400057305 */ /* 0x0004e4000021f000 */
[----:B--2---:R-:W-:Y:S02]  /*03e0*/  IMAD.MOV.U32 R4, RZ, RZ, RZ ;  /* 0x000000ffff047224 */ /* 0x004fe400078e00ff */
[----:B---3--:R-:W-:-:S04]  /*03f0*/  IMAD.MOV R10, RZ, RZ, -R5 ;  /* 0x000000ffff0a7224 */ /* 0x008fc800078e0a05 */
[----:B------:R-:W-:Y:S01]  /*0400*/  IMAD R7, R10, R13, RZ ;  /* 0x0000000d0a077224 */ /* 0x000fe200078e02ff */
[----:B------:R-:W-:-:S03]  /*0410*/  IABS R10, R9 ;  /* 0x00000009000a7213 */ /* 0x000fc60000000000 */
[----:B------:R-:W-:Y:S02]  /*0420*/  IMAD.HI.U32 R5, R5, R7, R4 ;  /* 0x0000000705057227 */ /* 0x000fe400078e0004 */
[----:B------:R-:W2:Y:S04]  /*0430*/  I2F.RP R7, R18 ;  /* 0x0000001200077306 */ /* 0x000ea80000209400 */
[----:B------:R-:W-:-:S04]  /*0440*/  IMAD.HI.U32 R0, R5, R10, RZ ;  /* 0x0000000a05007227 */ /* 0x000fc800078e00ff */
[-C--:B------:R-:W-:Y:S02]  /*0450*/  IMAD R4, R0, R11.reuse, R10 ;  /* 0x0000000b00047224 */ /* 0x080fe400078e020a */
[----:B------:R-:W3:Y:S01]  /*0460*/  S2R R0, SR_TID.X ;  /* 0x0000000000007919 */ /* 0x000ee20000002100 */
[----:B------:R-:W-:Y:S02]  /*0470*/  IMAD.HI.U32 R10, R5, R12, RZ ;  /* 0x0000000c050a7227 */ /* 0x000fe400078e00ff */
[----:B------:R-:W-:Y:S01]  /*0480*/  ISETP.GT.U32.AND P0, PT, R13, R4, PT ;  /* 0x000000040d00720c */ /* 0x000fe20003f04070 */
[----:B--2---:R-:W2:Y:S01]  /*0490*/  MUFU.RCP R7, R7 ;  /* 0x0000000700077308 */ /* 0x004ea20000001000 */
[----:B------:R-:W-:-:S05]  /*04a0*/  IMAD R11, R10, R11, R12 ;  /* 0x0000000b0a0b7224 */ /* 0x000fca00078e020c */
[----:B------:R-:W-:-:S06]  /*04b0*/  ISETP.GT.U32.AND P2, PT, R13, R11, PT ;  /* 0x0000000b0d00720c */ /* 0x000fcc0003f44070 */
[----:B------:R-:W-:Y:S02]  /*04c0*/  @!P0 IMAD.IADD R4, R4, 0x1, -R13 ;  /* 0x0000000104048824 */ /* 0x000fe400078e0a0d */
[----:B--2---:R-:W-:-:S03]  /*04d0*/  VIADD R5, R7, 0xffffffe ;  /* 0x0ffffffe07057836 */ /* 0x004fc60000000000 */
[----:B------:R-:W-:Y:S02]  /*04e0*/  ISETP.GT.U32.AND P0, PT, R13, R4, PT ;  /* 0x000000040d00720c */ /* 0x000fe40003f04070 */
[----:B------:R-:W-:Y:S01]  /*04f0*/  LOP3.LUT R7, RZ, R3, RZ, 0x33, !PT ;  /* 0x00000003ff077212 */ /* 0x000fe200078e33ff */
[----:B------:R-:W-:Y:S01]  /*0500*/  @!P2 IMAD.IADD R11, R11, 0x1, -R13 ;  /* 0x000000010b0ba824 */ /* 0x000fe200078e0a0d */
[----:B------:R-:W2:Y:S01]  /*0510*/  F2I.FTZ.U32.TRUNC.NTZ R5, R5 ;  /* 0x0000000500057305 */ /* 0x000ea2000021f000 */
[----:B------:R-:W-:Y:S01]  /*0520*/  @!P2 VIADD R10, R10, 0x1 ;  /* 0x000000010a0aa836 */ /* 0x000fe20000000000 */
[----:B---3--:R-:W-:-:S07]  /*0530*/  SHF.R.U32.HI R12, RZ, 0x2, R0 ;  /* 0x00000002ff0c7819 */ /* 0x008fce0000011600 */
[----:B------:R-:W-:Y:S01]  /*0540*/  @!P0 IMAD.IADD R4, R4, 0x1, -R13 ;  /* 0x0000000104048824 */ /* 0x000fe200078e0a0d */
[----:B------:R-:W-:Y:S02]  /*0550*/  ISETP.NE.AND P0, PT, R3, RZ, PT ;  /* 0x000000ff0300720c */ /* 0x000fe40003f05270 */
[----:B------:R-:W-:Y:S01]  /*0560*/  LOP3.LUT R3, R6, R3, RZ, 0x3c, !PT ;  /* 0x0000000306037212 */ /* 0x000fe200078e3cff */
[----:B------:R-:W-:Y:S01]  /*0570*/  @!P1 IMAD.MOV R4, RZ, RZ, -R4 ;  /* 0x000000ffff049224 */ /* 0x000fe200078e0a04 */
[----:B------:R-:W-:Y:S02]  /*0580*/  ISETP.GE.U32.AND P1, PT, R11, R13, PT ;  /* 0x0000000d0b00720c */ /* 0x000fe40003f26070 */
[----:B------:R-:W-:Y:S02]  /*0590*/  SGXT.U32 R12, R12, 0x5 ;  /* 0x000000050c0c781a */ /* 0x000fe40000000000 */
[----:B------:R-:W-:Y:S01]  /*05a0*/  SEL R9, R7, R4, !P0 ;  /* 0x0000000407097207 */ /* 0x000fe20004000000 */
[----:B--2---:R-:W-:Y:S01]  /*05b0*/  IMAD.MOV R4, RZ, RZ, -R5 ;  /* 0x000000ffff047224 */ /* 0x004fe200078e0a05 */
[----:B------:R-:W-:-:S02]  /*05c0*/  ISETP.GE.AND P3, PT, R3, RZ, PT ;  /* 0x000000ff0300720c */ /* 0x000fc40003f66270 */
[----:B------:R-:W-:Y:S01]  /*05d0*/  SHF.R.U32.HI R91, RZ, 0x5, R0 ;  /* 0x00000005ff5b7819 */ /* 0x000fe20000011600 */
[----:B------:R-:W-:Y:S02]  /*05e0*/  IMAD.IADD R9, R8, 0x1, R9 ;  /* 0x0000000108097824 */ /* 0x000fe400078e0209 */
[----:B------:R-:W-:Y:S01]  /*05f0*/  IMAD.MOV.U32 R13, RZ, RZ, R4 ;  /* 0x000000ffff0d7224 */ /* 0x000fe200078e0004 */
[----:B------:R-:W-:Y:S01]  /*0600*/  LOP3.LUT R90, R91, 0x7fffffc, RZ, 0xc0, !PT ;  /* 0x07fffffc5b5a7812 */ /* 0x000fe200078ec0ff */
[----:B------:R-:W-:Y:S02]  /*0610*/  IMAD.SHL.U32 R11, R9, 0x80, RZ ;  /* 0x00000080090b7824 */ /* 0x000fe400078e00ff */
[----:B------:R-:W-:Y:S02]  /*0620*/  IMAD R3, R13, R18, RZ ;  /* 0x000000120d037224 */ /* 0x000fe400078e02ff */
[----:B------:R-:W-:Y:S01]  /*0630*/  IMAD.MOV.U32 R4, RZ, RZ, RZ ;  /* 0x000000ffff047224 */ /* 0x000fe200078e00ff */
[----:B------:R-:W-:Y:S01]  /*0640*/  LOP3.LUT R21, R11, R12, RZ, 0xfc, !PT ;  /* 0x0000000c0b157212 */ /* 0x000fe200078efcff */
[----:B------:R-:W-:Y:S01]  /*0650*/  @P1 VIADD R10, R10, 0x1 ;  /* 0x000000010a0a1836 */ /* 0x000fe20000000000 */
[----:B------:R-:W-:Y:S01]  /*0660*/  LOP3.LUT R22, R11, 0x20, R12, 0xfe, !PT ;  /* 0x000000200b167812 */ /* 0x000fe200078efe0c */
[----:B------:R-:W-:Y:S01]  /*0670*/  IMAD.HI.U32 R4, R5, R3, R4 ;  /* 0x0000000305047227 */ /* 0x000fe200078e0004 */
[----:B------:R-:W-:-:S02]  /*0680*/  IABS R13, R21 ;  /* 0x00000015000d7213 */ /* 0x000fc40000000000 */
[----:B------:R-:W-:Y:S01]  /*0690*/  LOP3.LUT R23, R11, 0x40, R12, 0xfe, !PT ;  /* 0x000000400b177812 */ /* 0x000fe200078efe0c */
[----:B------:R-:W-:Y:S01]  /*06a0*/  @!P3 IMAD.MOV R10, RZ, RZ, -R10 ;  /* 0x000000ffff0ab224 */ /* 0x000fe200078e0a0a */
[----:B------:R-:W-:Y:S01]  /*06b0*/  LOP3.LUT R24, R11, 0x60, R12, 0xfe, !PT ;  /* 0x000000600b187812 */ /* 0x000fe200078efe0c */
[C---:B------:R-:W-:Y:S01]  /*06c0*/  IMAD.HI.U32 R3, R4.reuse, R13, RZ ;  /* 0x0000000d04037227 */ /* 0x040fe200078e00ff */
[----:B------:R-:W-:Y:S02]  /*06d0*/  IABS R9, R22 ;  /* 0x0000001600097213 */ /* 0x000fe40000000000 */
[----:B------:R-:W-:Y:S01]  /*06e0*/  IABS R15, R23 ;  /* 0x00000017000f7213 */ /* 0x000fe20000000000 */
[----:B------:R-:W-:Y:S01]  /*06f0*/  IMAD.MOV R8, RZ, RZ, -R3 ;  /* 0x000000ffff087224 */ /* 0x000fe200078e0a03 */
[----:B------:R-:W-:Y:S01]  /*0700*/  IABS R17, R24 ;  /* 0x0000001800117213 */ /* 0x000fe20000000000 */
[----:B------:R-:W-:Y:S01]  /*0710*/  IMAD.HI.U32 R5, R4, R9, RZ ;  /* 0x0000000904057227 */ /* 0x000fe200078e00ff */
[----:B------:R-:W-:-:S02]  /*0720*/  SEL R6, R7, R10, !P0 ;  /* 0x0000000a07067207 */ /* 0x000fc40004000000 */
[----:B------:R-:W-:Y:S01]  /*0730*/  ISETP.GE.AND P4, PT, R22, RZ, PT ;  /* 0x000000ff1600720c */ /* 0x000fe20003f86270 */
[----:B------:R-:W-:Y:S01]  /*0740*/  IMAD R13, R18, R8, R13 ;  /* 0x00000008120d7224 */ /* 0x000fe200078e020d */
[----:B------:R-:W-:Y:S01]  /*0750*/  LOP3.LUT R8, R12, 0x40, RZ, 0xfc, !PT ;  /* 0x000000400c087812 */ /* 0x000fe200078efcff */
[----:B------:R-:W-:Y:S01]  /*0760*/  IMAD.HI.U32 R3, R4, R15, RZ ;  /* 0x0000000f04037227 */ /* 0x000fe200078e00ff */
[----:B------:R-:W-:Y:S02]  /*0770*/  ISETP.GE.AND P5, PT, R23, RZ, PT ;  /* 0x000000ff1700720c */ /* 0x000fe40003fa6270 */
[----:B------:R-:W-:Y:S01]  /*0780*/  ISETP.GT.U32.AND P0, PT, R18, R13, PT ;  /* 0x0000000d1200720c */ /* 0x000fe20003f04070 */
[----:B------:R-:W-:-:S04]  /*0790*/  IMAD.HI.U32 R4, R4, R17, RZ ;  /* 0x0000001104047227 */ /* 0x000fc800078e00ff */
[----:B------:R-:W-:Y:S02]  /*07a0*/  IMAD.MOV R5, RZ, RZ, -R5 ;  /* 0x000000ffff057224 */ /* 0x000fe400078e0a05 */
[----:B------:R-:W-:Y:S02]  /*07b0*/  IMAD.MOV R7, RZ, RZ, -R3 ;  /* 0x000000ffff077224 */ /* 0x000fe400078e0a03 */
[----:B------:R-:W-:Y:S02]  /*07c0*/  IMAD.MOV R4, RZ, RZ, -R4 ;  /* 0x000000ffff047224 */ /* 0x000fe400078e0a04 */
[C---:B------:R-:W-:Y:S01]  /*07d0*/  IMAD R14, R18.reuse, R5, R9 ;  /* 0x00000005120e7224 */ /* 0x040fe200078e0209 */
[----:B------:R-:W-:Y:S01]  /*07e0*/  SHF.R.U32.HI R5, RZ, 0x3, R0 ;  /* 0x00000003ff057819 */ /* 0x000fe20000011600 */
[----:B------:R-:W-:Y:S01]  /*07f0*/  IMAD R15, R18, R7, R15 ;  /* 0x00000007120f7224 */ /* 0x000fe200078e020f */
[----:B------:R-:W-:Y:S01]  /*0800*/  LOP3.LUT R7, R12, 0x20, RZ, 0xfc, !PT ;  /* 0x000000200c077812 */ /* 0x000fe200078efcff */
[C---:B------:R-:W-:Y:S01]  /*0810*/  IMAD R16, R18.reuse, R4, R17 ;  /* 0x0000000412107224 */ /* 0x040fe200078e0211 */
[C---:B------:R-:W-:Y:S01]  /*0820*/  ISETP.GT.U32.AND P1, PT, R18.reuse, R14, PT ;  /* 0x0000000e1200720c */ /* 0x040fe20003f24070 */
[----:B------:R-:W-:Y:S01]  /*0830*/  @!P0 IMAD.IADD R13, R13, 0x1, -R18 ;  /* 0x000000010d0d8824 */ /* 0x000fe200078e0a12 */
[----:B------:R-:W-:Y:S01]  /*0840*/  ISETP.GT.U32.AND P2, PT, R18, R15, PT ;  /* 0x0000000f1200720c */ /* 0x000fe20003f44070 */
[----:B------:R-:W-:Y:S01]  /*0850*/  IMAD.SHL.U32 R3, R0, 0x8, RZ ;  /* 0x0000000800037824 */ /* 0x000fe200078e00ff */
[----:B------:R-:W-:Y:S01]  /*0860*/  ISETP.GT.U32.AND P3, PT, R18, R16, PT ;  /* 0x000000101200720c */ /* 0x000fe20003f64070 */
[----:B------:R-:W-:Y:S01]  /*0870*/  IMAD.SHL.U32 R6, R6, 0x40, RZ ;  /* 0x0000004006067824 */ /* 0x000fe200078e00ff */
[----:B------:R-:W-:-:S02]  /*0880*/  ISETP.GT.U32.AND P6, PT, R18, R13, PT ;  /* 0x0000000d1200720c */ /* 0x000fc40003fc4070 */
[----:B------:R-:W-:Y:S02]  /*0890*/  LOP3.LUT R10, R3, 0x18, R0, 0x48, !PT ;  /* 0x00000018030a7812 */ /* 0x000fe400078e4800 */
[----:B------:R-:W-:Y:S02]  /*08a0*/  LOP3.LUT R19, R6, 0x20, R12, 0xfe, !PT ;  /* 0x0000002006137812 */ /* 0x000fe400078efe0c */
[----:B------:R-:W-:Y:S01]  /*08b0*/  SGXT.U32 R4, R5, 0x4 ;  /* 0x000000040504781a */ /* 0x000fe20000000000 */
[--C-:B------:R-:W-:Y:S01]  /*08c0*/  @!P1 IMAD.IADD R14, R14, 0x1, -R18.reuse ;  /* 0x000000010e0e9824 */ /* 0x100fe200078e0a12 */
[----:B------:R-:W-:Y:S01]  /*08d0*/  LOP3.LUT R9, R12, 0x60, RZ, 0xfc, !PT ;  /* 0x000000600c097812 */ /* 0x000fe200078efcff */
[--C-:B------:R-:W-:Y:S01]  /*08e0*/  @!P2 IMAD.IADD R15, R15, 0x1, -R18.reuse ;  /* 0x000000010f0fa824 */ /* 0x100fe200078e0a12 */
[----:B------:R-:W-:Y:S01]  /*08f0*/  LOP3.LUT R20, R6, R12, RZ, 0xfc, !PT ;  /* 0x0000000c06147212 */ /* 0x000fe200078efcff */
[----:B------:R-:W-:Y:S01]  /*0900*/  @!P3 IMAD.IADD R16, R16, 0x1, -R18 ;  /* 0x000000011010b824 */ /* 0x000fe200078e0a12 */
[----:B------:R-:W-:Y:S01]  /*0910*/  ISETP.GT.U32.AND P0, PT, R18, R14, PT ;  /* 0x0000000e1200720c */ /* 0x000fe20003f04070 */
[----:B------:R-:W-:Y:S01]  /*0920*/  IMAD R5, R12, 0x20, R10 ;  /* 0x000000200c057824 */ /* 0x000fe200078e020a */
[C---:B------:R-:W-:Y:S01]  /*0930*/  ISETP.GT.U32.AND P1, PT, R18.reuse, R15, PT ;  /* 0x0000000f1200720c */ /* 0x040fe20003f24070 */
[----:B------:R-:W-:Y:S01]  /*0940*/  IMAD.HI R12, R19, 0x2aaaaaab, RZ ;  /* 0x2aaaaaab130c7827 */ /* 0x000fe200078e02ff */
[----:B------:R-:W-:-:S02]  /*0950*/  ISETP.GT.U32.AND P2, PT, R18, R16, PT ;  /* 0x000000101200720c */ /* 0x000fc40003f44070 */
[----:B------:R-:W-:Y:S01]  /*0960*/  ISETP.GE.AND P3, PT, R21, RZ, PT ;  /* 0x000000ff1500720c */ /* 0x000fe20003f66270 */
[----:B------:R-:W-:Y:S01]  /*0970*/  @!P6 IMAD.IADD R13, R13, 0x1, -R18 ;  /* 0x000000010d0de824 */ /* 0x000fe200078e0a12 */
[----:B------:R-:W-:Y:S01]  /*0980*/  ISETP.GE.AND P6, PT, R24, RZ, PT ;  /* 0x000000ff1800720c */ /* 0x000fe20003fc6270 */
[----:B------:R-:W-:Y:S01]  /*0990*/  IMAD R7, R7, 0x20, R10 ;  /* 0x0000002007077824 */ /* 0x000fe200078e020a */
[----:B------:R-:W-:Y:S01]  /*09a0*/  SHF.R.U32.HI R17, RZ, 0x1f, R12 ;  /* 0x0000001fff117819 */ /* 0x000fe2000001160c */
[--C-:B------:R-:W-:Y:S01]  /*09b0*/  IMAD R8, R8, 0x20, R10.reuse ;  /* 0x0000002008087824 */ /* 0x100fe200078e020a */
[----:B------:R-:W-:Y:S01]  /*09c0*/  LOP3.LUT R4, R11, R4, RZ, 0xfc, !PT ;  /* 0x000000040b047212 */ /* 0x000fe200078efcff */
[----:B------:R-:W-:Y:S01]  /*09d0*/  IMAD R9, R9, 0x20, R10 ;  /* 0x0000002009097824 */ /* 0x000fe200078e020a */
[----:B------:R-:W-:Y:S01]  /*09e0*/  LEA.HI R12, R12, R17, RZ, 0x17 ;  /* 0x000000110c0c7211 */ /* 0x000fe200078fb8ff */
[----:B------:R-:W-:Y:S01]  /*09f0*/  IMAD.HI R10, R20, 0x2aaaaaab, RZ ;  /* 0x2aaaaaab140a7827 */ /* 0x000fe200078e02ff */
[----:B------:R-:W-:-:S02]  /*0a00*/  LEA R33, R5, UR18, 0x1 ;  /* 0x0000001205217c11 */ /* 0x000fc4000f8e08ff */
[----:B------:R-:W-:Y:S01]  /*0a10*/  LEA R35, R7, UR18, 0x1 ;  /* 0x0000001207237c11 */ /* 0x000fe2000f8e08ff */
[----:B------:R-:W-:Y:S01]  /*0a20*/  @!P0 IMAD.IADD R14, R14, 0x1, -R18 ;  /* 0x000000010e0e8824 */ /* 0x000fe200078e0a12 */
[----:B------:R-:W-:Y:S01]  /*0a30*/  SHF.R.U32.HI R11, RZ, 0x1f, R10 ;  /* 0x0000001fff0b7819 */ /* 0x000fe2000001160a */
[--C-:B------:R-:W-:Y:S01]  /*0a40*/  @!P1 IMAD.IADD R15, R15, 0x1, -R18.reuse ;  /* 0x000000010f0f9824 */ /* 0x100fe200078e0a12 */
[----:B------:R-:W-:Y:S01]  /*0a50*/  ISETP.NE.AND P0, PT, R2, RZ, PT ;  /* 0x000000ff0200720c */ /* 0x000fe20003f05270 */
[----:B------:R-:W-:Y:S01]  /*0a60*/  @!P2 IMAD.IADD R16, R16, 0x1, -R18 ;  /* 0x000000011010a824 */ /* 0x000fe200078e0a12 */
[----:B------:R-:W-:Y:S01]  /*0a70*/  LEA.HI R11, R10, R11, RZ, 0x17 ;  /* 0x0000000b0a0b7211 */ /* 0x000fe200078fb8ff */
[----:B------:R-:W-:Y:S01]  /*0a80*/  IMAD R19, R12, -0xc00, R19 ;  /* 0xfffff4000c137824 */ /* 0x000fe200078e0213 */
[----:B------:R-:W-:Y:S01]  /*0a90*/  LOP3.LUT R12, RZ, R2, RZ, 0x33, !PT ;  /* 0x00000002ff0c7212 */ /* 0x000fe200078e33ff */
[----:B------:R-:W-:Y:S01]  /*0aa0*/  @!P3 IMAD.MOV R13, RZ, RZ, -R13 ;  /* 0x000000ffff0db224 */ /* 0x000fe200078e0a0d */
[----:B------:R-:W-:Y:S01]  /*0ab0*/  LOP3.LUT R10, R3, 0x18, RZ, 0xc0, !PT ;  /* 0x00000018030a7812 */ /* 0x000fe200078ec0ff */
[----:B------:R-:W-:Y:S01]  /*0ac0*/  @!P4 IMAD.MOV R14, RZ, RZ, -R14 ;  /* 0x000000ffff0ec224 */ /* 0x000fe200078e0a0e */
[----:B------:R-:W-:Y:S01]  /*0ad0*/  LEA R37, R8, UR18, 0x1 ;  /* 0x0000001208257c11 */ /* 0x000fe2000f8e08ff */
[----:B------:R-:W-:Y:S01]  /*0ae0*/  @!P5 IMAD.MOV R15, RZ, RZ, -R15 ;  /* 0x000000ffff0fd224 */ /* 0x000fe200078e0a0f */
[C---:B------:R-:W-:Y:S01]  /*0af0*/  SEL R13, R12.reuse, R13, !P0 ;  /* 0x0000000d0c0d7207 */ /* 0x040fe20004000000 */
[----:B------:R-:W-:Y:S01]  /*0b00*/  @!P6 IMAD.MOV R16, RZ, RZ, -R16 ;  /* 0x000000ffff10e224 */ /* 0x000fe200078e0a10 */
[C---:B------:R-:W-:Y:S01]  /*0b10*/  SEL R21, R12.reuse, R14, !P0 ;  /* 0x0000000e0c157207 */ /* 0x040fe20004000000 */
[----:B------:R-:W-:Y:S01]  /*0b20*/  IMAD R17, R11, -0xc00, R20 ;  /* 0xfffff4000b117824 */ /* 0x000fe200078e0214 */
[C---:B------:R-:W-:Y:S01]  /*0b30*/  SEL R25, R12.reuse, R15, !P0 ;  /* 0x0000000f0c197207 */ /* 0x040fe20004000000 */
[--C-:B------:R-:W-:Y:S01]  /*0b40*/  IMAD R15, R13, 0xc00, R10.reuse ;  /* 0x00000c000d0f7824 */ /* 0x100fe200078e020a */
[----:B------:R-:W-:Y:S01]  /*0b50*/  SEL R11, R12, R16, !P0 ;  /* 0x000000100c0b7207 */ /* 0x000fe20004000000 */
[--C-:B------:R-:W-:Y:S01]  /*0b60*/  IMAD R29, R17, 0xc00, R10.reuse ;  /* 0x00000c00111d7824 */ /* 0x100fe200078e020a */
[----:B------:R-:W-:Y:S01]  /*0b70*/  LEA R39, R9, UR18, 0x1 ;  /* 0x0000001209277c11 */ /* 0x000fe2000f8e08ff */
[----:B------:R-:W-:-:S02]  /*0b80*/  IMAD R17, R21, 0xc00, R10 ;  /* 0x00000c0015117824 */ /* 0x000fc400078e020a */
[--C-:B------:R-:W-:Y:S02]  /*0b90*/  IMAD R25, R25, 0xc00, R10.reuse ;  /* 0x00000c0019197824 */ /* 0x100fe400078e020a */
[----:B------:R-:W-:Y:S02]  /*0ba0*/  IMAD R11, R11, 0xc00, R10 ;  /* 0x00000c000b0b7824 */ /* 0x000fe400078e020a */
[----:B----4-:R-:W-:-:S04]  /*0bb0*/  IMAD.WIDE R14, R15, 0x2, R26 ;  /* 0x000000020f0e7825 */ /* 0x010fc800078e021a */
[----:B------:R-:W-:Y:S01]  /*0bc0*/  IMAD.WIDE R16, R17, 0x2, R26 ;  /* 0x0000000211107825 */ /* 0x000fe200078e021a */
[----:B------:R-:W-:Y:S01]  /*0bd0*/  @!PT LDS RZ, [RZ] ;  /* 0x00000000fffff984 */ /* 0x000fe20000000800 */
[----:B------:R-:W-:Y:S01]  /*0be0*/  @!PT LDS RZ, [RZ] ;  /* 0x00000000fffff984 */ /* 0x000fe20000000800 */
[----:B------:R-:W-:Y:S01]  /*0bf0*/  @!PT LDS RZ, [RZ] ;  /* 0x00000000fffff984 */ /* 0x000fe20000000800 */
[----:B------:R-:W-:Y:S03]  /*0c00*/  LDGSTS.E.BYPASS.128 [R33], desc[UR22][R14.64] ;  /* 0x000000000e217fae */ /* 0x000fe6000b901c56 */
[----:B------:R-:W-:Y:S01]  /*0c10*/  IMAD R19, R19, 0xc00, R10 ;  /* 0x00000c0013137824 */ /* 0x000fe200078e020a */
[----:B------:R-:W-:Y:S01]  /*0c20*/  LDGSTS.E.BYPASS.128 [R35], desc[UR22][R16.64] ;  /* 0x0000000010237fae */ /* 0x000fe2000b901c56 */
[----:B------:R-:W-:Y:S01]  /*0c30*/  IMAD.WIDE R24, R25, 0x2, R26 ;  /* 0x0000000219187825 */ /* 0x000fe200078e021a */
[----:B------:R-:W-:-:S03]  /*0c40*/  IADD3 R10, P1, R14, 0x80, RZ ;  /* 0x000000800e0a7810 */ /* 0x000fc60007f3e0ff */
[----:B------:R-:W-:Y:S01]  /*0c50*/  IMAD.WIDE R26, R11, 0x2, R26 ;  /* 0x000000020b1a7825 */ /* 0x000fe200078e021a */
[----:B------:R-:W-:Y:S01]  /*0c60*/  LDGSTS.E.BYPASS.128 [R37], desc[UR22][R24.64] ;  /* 0x0000000018257fae */ /* 0x000fe2000b901c56 */
[----:B------:R-:W-:Y:S02]  /*0c70*/  IADD3 R11, P0, R16, 0x80, RZ ;  /* 0x00000080100b7810 */ /* 0x000fe40007f1e0ff */
[--C-:B-----5:R-:W-:Y:S01]  /*0c80*/  IMAD.WIDE R28, R29, 0x2, R30.reuse ;  /* 0x000000021d1c7825 */ /* 0x120fe200078e021e */
[----:B------:R-:W-:Y:S03]  /*0c90*/  LDGSTS.E.BYPASS.128 [R39], desc[UR22][R26.64] ;  /* 0x000000001a277fae */ /* 0x000fe6000b901c56 */
[----:B------:R-:W-:Y:S01]  /*0ca0*/  IMAD.WIDE R30, R19, 0x2, R30 ;  /* 0x00000002131e7825 */ /* 0x000fe200078e021e */
[----:B------:R-:W0:Y:S03]  /*0cb0*/  LDGDEPBAR ;  /* 0x00000000000079af */ /* 0x000e260000000000 */
[----:B------:R-:W-:Y:S01]  /*0cc0*/  IMAD.X R12, RZ, RZ, R15, P1 ;  /* 0x000000ffff0c7224 */ /* 0x000fe200008e060f */
[----:B------:R-:W-:Y:S01]  /*0cd0*/  LDGSTS.E.BYPASS.128 [R33+0x6000], desc[UR22][R28.64] ;  /* 0x060000001c217fae */ /* 0x000fe2000b901c56 */
[----:B------:R-:W-:Y:S01]  /*0ce0*/  IMAD.X R18, RZ, RZ, R17, P0 ;  /* 0x000000ffff127224 */ /* 0x000fe200000e0611 */
[----:B------:R-:W-:-:S02]  /*0cf0*/  IADD3 R13, P1, R24, 0x80, RZ ;  /* 0x00000080180d7810 */ /* 0x000fc40007f3e0ff */
[----:B------:R-:W-:Y:S01]  /*0d00*/  LDGSTS.E.BYPASS.128 [R35+0x6000], desc[UR22][R30.64] ;  /* 0x060000001e237fae */ /* 0x000fe2000b901c56 */
[----:B------:R-:W-:Y:S02]  /*0d10*/  IADD3 R19, P0, R26, 0x80, RZ ;  /* 0x000000801a137810 */ /* 0x000fe40007f1e0ff */
[----:B------:R-:W-:Y:S01]  /*0d20*/  IMAD.X R20, RZ, RZ, R25, P1 ;  /* 0x000000ffff147224 */ /* 0x000fe200008e0619 */
[----:B------:R-:W0:Y:S01]  /*0d30*/  LDGDEPBAR ;  /* 0x00000000000079af */ /* 0x000e220000000000 */
[----:B------:R-:W-:Y:S01]  /*0d40*/  BAR.SYNC.DEFER_BLOCKING 0x0 ;  /* 0x0000000000007b1d */ /* 0x000fe20000010000 */
[----:B------:R-:W-:Y:S01]  /*0d50*/  IMAD.X R22, RZ, RZ, R27, P0 ;  /* 0x000000ffff167224 */ /* 0x000fe200000e061b */
[----:B------:R-:W-:Y:S02]  /*0d60*/  IADD3 R21, P1, R28, 0x80, RZ ;  /* 0x000000801c157810 */ /* 0x000fe40007f3e0ff */
[----:B------:R-:W-:-:S03]  /*0d70*/  IADD3 R23, P0, R30, 0x80, RZ ;  /* 0x000000801e177810 */ /* 0x000fc60007f1e0ff */
[----:B------:R-:W-:Y:S02]  /*0d80*/  IMAD.X R88, RZ, RZ, R29, P1 ;  /* 0x000000ffff587224 */ /* 0x000fe400008e061d */
[----:B------:R-:W-:Y:S01]  /*0d90*/  IMAD.X R89, RZ, RZ, R31, P0 ;  /* 0x000000ffff597224 */ /* 0x000fe200000e061f */
[----:B------:R-:W-:Y:S01]  /*0da0*/  @!PT LDS RZ, [RZ] ;  /* 0x00000000fffff984 */ /* 0x000fe20000000800 */
[----:B------:R-:W-:Y:S01]  /*0db0*/  @!PT LDS RZ, [RZ] ;  /* 0x00000000fffff984 */ /* 0x000fe20000000800 */
[----:B------:R-:W-:Y:S01]  /*0dc0*/  @!PT LDS RZ, [RZ] ;  /* 0x00000000fffff984 */ /* 0x000fe20000000800 */
[----:B------:R-:W-:Y:S04]  /*0dd0*/  LDGSTS.E.BYPASS.128 [R33+0x2000], desc[UR22][R14.64+0x40] ;  /* 0x020000400e217fae */ /* 0x000fe8000b901c56 */
[----:B------:R-:W-:Y:S04]  /*0de0*/  LDGSTS.E.BYPASS.128 [R35+0x2000], desc[UR22][R16.64+0x40] ;  /* 0x0200004010237fae */ /* 0x000fe8000b901c56 */
[----:B------:R2:W-:Y:S04]  /*0df0*/  LDGSTS.E.BYPASS.128 [R37+0x2000], desc[UR22][R24.64+0x40] ;  /* 0x0200004018257fae */ /* 0x0005e8000b901c56 */
[----:B------:R3:W-:Y:S04]  /*0e00*/  LDGSTS.E.BYPASS.128 [R39+0x2000], desc[UR22][R26.64+0x40] ;  /* 0x020000401a277fae */ /* 0x0007e8000b901c56 */
[----:B------:R-:W0:Y:S04]  /*0e10*/  LDGDEPBAR ;  /* 0x00000000000079af */ /* 0x000e280000000000 */
[----:B------:R4:W-:Y:S01]  /*0e20*/  LDGSTS.E.BYPASS.128 [R33+0x7000], desc[UR22][R28.64+0x40] ;  /* 0x070000401c217fae */ /* 0x0009e2000b901c56 */
[----:B--2---:R-:W-:-:S02]  /*0e30*/  CS2R R24, SRZ ;  /* 0x0000000000187805 */ /* 0x004fc4000001ff00 */
[----:B------:R-:W-:Y:S01]  /*0e40*/  CS2R R36, SRZ ;  /* 0x0000000000247805 */ /* 0x000fe2000001ff00 */
[----:B------:R2:W-:Y:S01]  /*0e50*/  LDGSTS.E.BYPASS.128 [R35+0x7000], desc[UR22][R30.64+0x40] ;  /* 0x070000401e237fae */ /* 0x0005e2000b901c56 */
[----:B---3--:R-:W-:Y:S02]  /*0e60*/  CS2R R26, SRZ ;  /* 0x00000000001a7805 */ /* 0x008fe4000001ff00 */
[----:B------:R-:W-:Y:S01]  /*0e70*/  CS2R R38, SRZ ;  /* 0x0000000000267805 */ /* 0x000fe2000001ff00 */
[----:B------:R-:W0:Y:S01]  /*0e80*/  LDGDEPBAR ;  /* 0x00000000000079af */ /* 0x000e220000000000 */
[----:B-1--4-:R-:W-:Y:S02]  /*0e90*/  CS2R R28, SRZ ;  /* 0x00000000001c7805 */ /* 0x012fe4000001ff00 */
[----:B------:R-:W-:Y:S02]  /*0ea0*/  CS2R R32, SRZ ;  /* 0x0000000000207805 */ /* 0x000fe4000001ff00 */
[----:B--2---:R-:W-:-:S02]  /*0eb0*/  CS2R R30, SRZ ;  /* 0x00000000001e7805 */ /* 0x004fc4000001ff00 */
[----:B------:R-:W-:-:S07]  /*0ec0*/  CS2R R34, SRZ ;  /* 0x0000000000227805 */ /* 0x000fce000001ff00 */
.L_x_0:
[----:B------:R-:W1:Y:S01]  /*0ed0*/  SHFL.IDX PT, R14, R90, RZ, 0x1f ;  /* 0x00001fff5a0e7589 */ /* 0x000e6200000e0000 */
[----:B------:R-:W-:Y:S01]  /*0ee0*/  UIADD3 UR6, UR6, 0x1, URZ ;  /* 0x0000000106067890 */ /* 0x000fe2000fffe03f */
[----:B------:R-:W-:-:S04]  /*0ef0*/  DEPBAR.LE SB0, 0x2 ;  /* 0x000080800000791a */ /* 0x000fc80000000000 */
[----:B------:R-:W-:Y:S01]  /*0f00*/  UISETP.GE.AND UP0, UPT, UR6, 0x3, UPT ;  /* 0x000000030600788c */ /* 0x000fe2000bf06270 */
[----:B------:R-:W-:Y:S01]  /*0f10*/  BAR.SYNC.DEFER_BLOCKING 0x0 ;  /* 0x0000000000007b1d */ /* 0x000fe20000010000 */
[----:B------:R-:W-:Y:S01]  /*0f20*/  UIADD3 UR19, UR19, 0x1, URZ ;  /* 0x0000000113137890 */ /* 0x000fe2000fffe03f */
[----:B------:R-:W-:Y:S01]  /*0f30*/  VIADD R92, R92, 0x20 ;  /* 0x000000205c5c7836 */ /* 0x000fe20000000000 */
[----:B------:R-:W-:-:S03]  /*0f40*/  USEL UR20, UR6, URZ, !UP0 ;  /* 0x0000003f06147287 */ /* 0x000fc6000c000000 */
[----:B------:R-:W-:Y:S01]  /*0f50*/  UMOV UR11, 0x80000020 ;  /* 0x80000020000b7882 */ /* 0x000fe20000000000 */
[----:B------:R-:W-:Y:S01]  /*0f60*/  ULEA UR6, UR20, UR18, 0xd ;  /* 0x0000001214067291 */ /* 0x000fe2000f8e683f */
[----:B------:R-:W-:Y:S01]  /*0f70*/  ISETP.GE.U32.AND P0, PT, R92, 0xbc0, PT ;  /* 0x00000bc05c00780c */ /* 0x000fe20003f06070 */
[----:B------:R-:W-:Y:S01]  /*0f80*/  UMOV UR12, 0x2000002 ;  /* 0x02000002000c7882 */ /* 0x000fe20000000000 */
[----:B------:R-:W-:Y:S01]  /*0f90*/  UMOV UR13, 0x80000020 ;  /* 0x80000020000d7882 */ /* 0x000fe20000000000 */
[----:B------:R-:W-:Y:S02]  /*0fa0*/  USHF.R.U32.HI UR8, URZ, 0x4, UR6 ;  /* 0x000000043f087899 */ /* 0x000fe40008011606 */
[----:B------:R-:W-:Y:S02]  /*0fb0*/  ULEA UR6, UR20, UR21, 0xc ;  /* 0x0000001514067291 */ /* 0x000fe4000f8e603f */
[----:B------:R-:W-:Y:S01]  /*0fc0*/  ULOP3.LUT UR8, UR8, 0x3fff, URZ, 0xc0, !UPT ;  /* 0x00003fff08087892 */ /* 0x000fe2000f8ec03f */
[----:B-1----:R-:W-:Y:S01]  /*0fd0*/  R2UR UR7, R14 ;  /* 0x000000000e0772ca */ /* 0x002fe200000e0000 */
[----:B------:R-:W-:Y:S01]  /*0fe0*/  USHF.R.U32.HI UR6, URZ, 0x4, UR6 ;  /* 0x000000043f067899 */ /* 0x000fe20008011606 */
[----:B------:R-:W-:Y:S01]  /*0ff0*/  IADD3 R14, P1, R10, UR4, RZ ;  /* 0x000000040a0e7c10 */ /* 0x000fe2000ff3e0ff */
[----:B------:R-:W-:Y:S01]  /*1000*/  UMOV UR14, 0x1000002 ;  /* 0x01000002000e7882 */ /* 0x000fe20000000000 */
[----:B------:R-:W-:Y:S01]  /*1010*/  UMOV UR15, 0x80000020 ;  /* 0x80000020000f7882 */ /* 0x000fe20000000000 */
[----:B------:R-:W-:Y:S01]  /*1020*/  ULOP3.LUT UR6, UR6, 0x3fff, URZ, 0xc0, !UPT ;  /* 0x00003fff06067892 */ /* 0x000fe2000f8ec03f */
[----:B------:R-:W-:Y:S01]  /*1030*/  IADD3.X R15, R12, UR5, RZ, P1, !PT ;  /* 0x000000050c0f7c10 */ /* 0x000fe20008ffe4ff */
[----:B------:R-:W-:Y:S01]  /*1040*/  WARPGROUP.ARRIVE ;  /* 0x00000000000079c5 */ /* 0x000fe20000000000 */
[----:B------:R-:W-:Y:S01]  /*1050*/  IADD3 R16, P1, R11, UR4, RZ ;  /* 0x000000040b107c10 */ /* 0x000fe2000ff3e0ff */
[----:B------:R-:W-:-:S03]  /*1060*/  ULOP3.LUT UR10, UR6, 0x1000000, URZ, 0xfc, !UPT ;  /* 0x01000000060a7892 */ /* 0x000fc6000f8efc3f */
[----:B------:R-:W-:Y:S01]  /*1070*/  IADD3.X R17, R18, UR5, RZ, P1, !PT ;  /* 0x0000000512117c10 */ /* 0x000fe20008ffe4ff */
[----:B------:R-:W-:-:S04]  /*1080*/  USHF.L.U32 UR7, UR7, 0x6, URZ ;  /* 0x0000000607077899 */ /* 0x000fc8000800063f */
[----:B------:R-:W-:-:S04]  /*1090*/  ULOP3.LUT UR7, UR7, 0xc0, URZ, 0xc0, !UPT ;  /* 0x000000c007077892 */ /* 0x000fc8000f8ec03f */
[----:B------:R-:W-:-:S03]  /*10a0*/  UIADD3 UR16, UP0, UR7, UR8, URZ ;  /* 0x0000000807107290 */ /* 0x000fc6000ff1e03f */
[----:B------:R-:W-:Y:S01]  /*10b0*/  UMOV UR7, URZ ;  /* 0x0000003f00077c82 */ /* 0x000fe20008000000 */
[----:B------:R-:W-:Y:S02]  /*10c0*/  UIADD3.X UR17, URZ, URZ, URZ, UP0, !UPT ;  /* 0x0000003f3f117290 */ /* 0x000fe400087fe43f */
[----:B------:R-:W-:Y:S02]  /*10d0*/  ULOP3.LUT UR8, UR16, 0x2000000, URZ, 0xfc, !UPT ;  /* 0x0200000010087892 */ /* 0x000fe4000f8efc3f */
[----:B------:R-:W-:Y:S02]  /*10e0*/  ULOP3.LUT UR9, UR17, 0x80000020, URZ, 0xfc, !UPT ;  /* 0x8000002011097892 */ /* 0x000fe4000f8efc3f */
[----:B------:R-:W-:Y:S02]  /*10f0*/  UIADD3.64 UR14, UR6, UR14, URZ ;  /* 0x0000000e060e7297 */ /* 0x000fe4000fffe03f */
[----:B------:R-:W-:Y:S02]  /*1100*/  UIADD3.64 UR12, UR16, UR12, URZ ;  /* 0x0000000c100c7297 */ /* 0x000fe4000fffe03f */
[----:B------:R-:W-:-:S03]  /*1110*/  UISETP.GE.AND UP0, UPT, UR19, 0x3, UPT ;  /* 0x000000031300788c */ /* 0x000fc6000bf06270 */
[----:B------:R-:W-:Y:S01]  /*1120*/  HGMMA.64x64x16.F32.BF16 R56, gdesc[UR8], R56 ;  /* 0x00e00000083879f0 */ /* 0x000fe20008701838 */
[----:B------:R-:W-:Y:S01]  /*1130*/  UMOV UR8, 0x2000100 ;  /* 0x0200010000087882 */ /* 0x000fe20000000000 */
[----:B------:R-:W-:Y:S01]  /*1140*/  UMOV UR9, 0x80000020 ;  /* 0x8000002000097882 */ /* 0x000fe20000000000 */
[----:B------:R-:W-:Y:S02]  /*1150*/  USEL UR19, UR19, URZ, !UP0 ;  /* 0x0000003f13137287 */ /* 0x000fe4000c000000 */
[----:B------:R-:W-:Y:S02]  /*1160*/  UIADD3.64 UR8, UR16, UR8, URZ ;  /* 0x0000000810087297 */ /* 0x000fe4000fffe03f */
[----:B------:R-:W-:-:S06]  /*1170*/  ULEA UR6, UR19, UR18, 0xd ;  /* 0x0000001213067291 */ /* 0x000fcc000f8e683f */
[----:B------:R-:W-:Y:S01]  /*1180*/  LEA R93, R5, UR6, 0x1 ;  /* 0x00000006055d7c11 */ /* 0x000fe2000f8e08ff */
[----:B------:R-:W-:Y:S04]  /*1190*/  HGMMA.64x64x16.F32.BF16 R56, gdesc[UR12], R56 ;  /* 0x00e000000c3879f0 */ /* 0x000fe80008701838 */
[----:B------:R-:W-:Y:S01]  /*11a0*/  HGMMA.64x64x16.F32.BF16 R24, gdesc[UR8], R24 ;  /* 0x00e00000081879f0 */ /* 0x000fe20008701818 */
[----:B------:R-:W-:Y:S01]  /*11b0*/  UMOV UR12, 0x2000102 ;  /* 0x02000102000c7882 */ /* 0x000fe20000000000 */
[----:B------:R-:W-:Y:S02]  /*11c0*/  UMOV UR13, 0x80000020 ;  /* 0x80000020000d7882 */ /* 0x000fe40000000000 */
[----:B------:R-:W-:-:S09]  /*11d0*/  UIADD3.64 UR12, UR16, UR12, URZ ;  /* 0x0000000c100c7297 */ /* 0x000fd2000fffe03f */
[----:B------:R-:W-:Y:S03]  /*11e0*/  HGMMA.64x64x16.F32.BF16 R24, gdesc[UR12], R24, gsb0 ;  /* 0x00e000000c1879f0 */ /* 0x000fe60008001818 */
[----:B------:R-:W-:Y:S02]  /*11f0*/  WARPGROUP.DEPBAR.LE gsb0, 0x1 ;  /* 0x00008000000079c5 */ /* 0x000fe40000010100 */
[----:B------:R-:W-:Y:S06]  /*1200*/  BAR.SYNC.DEFER_BLOCKING 0x0 ;  /* 0x0000000000007b1d */ /* 0x000fec0000010000 */
[----:B------:R-:W-:Y:S01]  /*1210*/  @!PT LDS RZ, [RZ] ;  /* 0x00000000fffff984 */ /* 0x000fe20000000800 */
[----:B------:R-:W-:Y:S01]  /*1220*/  @!PT LDS RZ, [RZ] ;  /* 0x00000000fffff984 */ /* 0x000fe20000000800 */
[----:B------:R-:W-:Y:S01]  /*1230*/  @!PT LDS RZ, [RZ] ;  /* 0x00000000fffff984 */ /* 0x000fe20000000800 */
[----:B------:R1:W-:Y:S02]  /*1240*/  LDGSTS.E.BYPASS.128 [R93], desc[UR22][R14.64], !P0 ;  /* 0x000000000e5d7fae */ /* 0x0003e4000c101c56 */
[----:B-1----:R-:W-:-:S05]  /*1250*/  LEA R93, R7, UR6, 0x1 ;  /* 0x00000006075d7c11 */ /* 0x002fca000f8e08ff */
[----:B------:R1:W-:Y:S02]  /*1260*/  LDGSTS.E.BYPASS.128 [R93], desc[UR22][R16.64], !P0 ;  /* 0x00000000105d7fae */ /* 0x0003e4000c101c56 */
[----:B-1----:R-:W-:Y:S02]  /*1270*/  IADD3 R16, P1, R13, UR4, RZ ;  /* 0x000000040d107c10 */ /* 0x002fe4000ff3e0ff */
[----:B------:R-:W-:Y:S02]  /*1280*/  LEA R93, R8, UR6, 0x1 ;  /* 0x00000006085d7c11 */ /* 0x000fe4000f8e08ff */
[----:B------:R-:W-:Y:S02]  /*1290*/  IADD3.X R17, R20, UR5, RZ, P1, !PT ;  /* 0x0000000514117c10 */ /* 0x000fe40008ffe4ff */
[----:B------:R-:W-:-:S03]  /*12a0*/  IADD3 R14, P1, R19, UR4, RZ ;  /* 0x00000004130e7c10 */ /* 0x000fc6000ff3e0ff */
[----:B------:R1:W-:Y:S01]  /*12b0*/  LDGSTS.E.BYPASS.128 [R93], desc[UR22][R16.64], !P0 ;  /* 0x00000000105d7fae */ /* 0x0003e2000c101c56 */
[----:B------:R-:W-:Y:S02]  /*12c0*/  IADD3.X R15, R22, UR5, RZ, P1, !PT ;  /* 0x00000005160f7c10 */ /* 0x000fe40008ffe4ff */
[----:B-1----:R-:W-:Y:S01]  /*12d0*/  LEA R93, R9, UR6, 0x1 ;  /* 0x00000006095d7c11 */ /* 0x002fe2000f8e08ff */
[----:B------:R-:W-:-:S04]  /*12e0*/  ULEA UR6, UR19, UR21, 0xc ;  /* 0x0000001513067291 */ /* 0x000fc8000f8e603f */
[----:B------:R1:W-:Y:S04]  /*12f0*/  LDGSTS.E.BYPASS.128 [R93], desc[UR22][R14.64], !P0 ;  /* 0x000000000e5d7fae */ /* 0x0003e8000c101c56 */
[----:B------:R-:W0:Y:S01]  /*1300*/  LDGDEPBAR ;  /* 0x00000000000079af */ /* 0x000e220000000000 */
[----:B-1----:R-:W-:Y:S02]  /*1310*/  IADD3 R14, P1, R21, UR4, RZ ;  /* 0x00000004150e7c10 */ /* 0x002fe4000ff3e0ff */
[----:B------:R-:W-:Y:S02]  /*1320*/  LEA R93, R5, UR6, 0x1 ;  /* 0x00000006055d7c11 */ /* 0x000fe4000f8e08ff */
[----:B------:R-:W-:Y:S02]  /*1330*/  IADD3.X R15, R88, UR5, RZ, P1, !PT ;  /* 0x00000005580f7c10 */ /* 0x000fe40008ffe4ff */
[----:B------:R-:W-:Y:S01]  /*1340*/  IADD3 R16, P1, R23, UR4, RZ ;  /* 0x0000000417107c10 */ /* 0x000fe2000ff3e0ff */
[----:B------:R-:W-:-:S02]  /*1350*/  UIADD3 UR4, UP0, UR4, 0x40, URZ ;  /* 0x0000004004047890 */ /* 0x000fc4000ff1e03f */
[----:B------:R1:W-:Y:S01]  /*1360*/  LDGSTS.E.BYPASS.128 [R93], desc[UR22][R14.64], !P0 ;  /* 0x000000000e5d7fae */ /* 0x0003e2000c101c56 */
[----:B------:R-:W-:Y:S01]  /*1370*/  IADD3.X R17, R89, UR5, RZ, P1, !PT ;  /* 0x0000000559117c10 */ /* 0x000fe20008ffe4ff */
[----:B------:R-:W-:Y:S01]  /*1380*/  UIADD3.X UR5, URZ, UR5, URZ, UP0, !UPT ;  /* 0x000000053f057290 */ /* 0x000fe200087fe43f */
[----:B-1----:R-:W-:Y:S01]  /*1390*/  LEA R15, R7, UR6, 0x1 ;  /* 0x00000006070f7c11 */ /* 0x002fe2000f8e08ff */
[----:B------:R-:W-:-:S04]  /*13a0*/  UMOV UR6, UR20 ;  /* 0x0000001400067c82 */ /* 0x000fc80008000000 */
[----:B------:R1:W-:Y:S01]  /*13b0*/  LDGSTS.E.BYPASS.128 [R15], desc[UR22][R16.64], !P0 ;  /* 0x00000000100f7fae */ /* 0x0003e2000c101c56 */
[----:B------:R-:W-:-:S03]  /*13c0*/  ISETP.GE.U32.AND P0, PT, R92, 0xbe0, PT ;  /* 0x00000be05c00780c */ /* 0x000fc60003f06070 */
[----:B------:R-:W0:Y:S10]  /*13d0*/  LDGDEPBAR ;  /* 0x00000000000079af */ /* 0x000e340000000000 */
[----:B-1----:R-:W-:Y:S05]  /*13e0*/  @!P0 BRA `(.L_x_0) ;  /* 0xfffffff800b88947 */ /* 0x002fea000383ffff */
[----:B------:R-:W-:Y:S02]  /*13f0*/  WARPGROUP.DEPBAR.LE gsb0, 0x0 ;  /* 0x00008000000079c5 */ /* 0x000fe40000010000 */
[----:B------:R-:W-:Y:S01]  /*1400*/  SHF.R.U32.HI R7, RZ, 0x2, R0 ;  /* 0x00000002ff077819 */ /* 0x000fe20000011600 */
[----:B------:R-:W-:-:S04]  /*1410*/  DEPBAR.LE SB0, 0x0 ;  /* 0x000080000000791a */ /* 0x000fc80000000000 */
[----:B------:R-:W-:Y:S01]  /*1420*/  LOP3.LUT R91, R91, 0x3, RZ, 0xc0, !PT ;  /* 0x000000035b5b7812 */ /* 0x000fe200078ec0ff */
[----:B------:R-:W-:Y:S01]  /*1430*/  IMAD.SHL.U32 R5, R0, 0x2, RZ ;  /* 0x0000000200057824 */ /* 0x000fe200078e00ff */
[----:B------:R-:W-:Y:S02]  /*1440*/  SHF.R.U32.HI R9, RZ, 0x3, R0 ;  /* 0x00000003ff097819 */ /* 0x000fe40000011600 */
[----:B------:R-:W-:Y:S01]  /*1450*/  SGXT.U32 R0, R7, 0x3 ;  /* 0x000000030700781a */ /* 0x000fe20000000000 */
[----:B------:R-:W-:Y:S01]  /*1460*/  IMAD.SHL.U32 R7, R91, 0x10, RZ ;  /* 0x000000105b077824 */ /* 0x000fe200078e00ff */
[----:B------:R-:W-:Y:S01]  /*1470*/  SGXT.U32 R9, R9, 0x2 ;  /* 0x000000020909781a */ /* 0x000fe20000000000 */
[----:B------:R-:W-:Y:S01]  /*1480*/  IMAD.SHL.U32 R10, R91, 0x4, RZ ;  /* 0x000000045b0a7824 */ /* 0x000fe200078e00ff */
[----:B------:R-:W-:Y:S02]  /*1490*/  LOP3.LUT R5, R5, 0x6, RZ, 0xc0, !PT ;  /* 0x0000000605057812 */ /* 0x000fe400078ec0ff */
[----:B------:R-:W-:-:S02]  /*14a0*/  LOP3.LUT R8, R7, R0, RZ, 0xfc, !PT ;  /* 0x0000000007087212 */ /* 0x000fc400078efcff */
[----:B------:R-:W-:Y:S02]  /*14b0*/  LOP3.LUT R9, R10, R9, RZ, 0xfc, !PT ;  /* 0x000000090a097212 */ /* 0x000fe400078efcff */
[----:B------:R-:W-:Y:S01]  /*14c0*/  LOP3.LUT R0, R3, 0x38, RZ, 0xc0, !PT ;  /* 0x0000003803007812 */ /* 0x000fe200078ec0ff */
[----:B------:R-:W-:Y:S01]  /*14d0*/  IMAD R5, R8, 0x48, R5 ;  /* 0x0000004808057824 */ /* 0x000fe200078e0205 */
[----:B------:R-:W-:Y:S02]  /*14e0*/  LOP3.LUT R3, R6, 0x38, R3, 0xf8, !PT ;  /* 0x0000003806037812 */ /* 0x000fe400078ef803 */
[----:B------:R-:W1:Y:S01]  /*14f0*/  LDC.64 R6, c[0x0][0x210] ;  /* 0x00008400ff067b82 */ /* 0x000e620000000a00 */
[----:B------:R-:W-:Y:S01]  /*1500*/  IMAD R9, R9, 0x48, R0 ;  /* 0x0000004809097824 */ /* 0x000fe200078e0200 */
[----:B------:R-:W-:-:S06]  /*1510*/  LEA R0, R5, UR18, 0x2 ;  /* 0x0000001205007c11 */ /* 0x000fcc000f8e10ff */
[----:B------:R-:W-:Y:S01]  /*1520*/  BAR.SYNC.DEFER_BLOCKING 0x0 ;  /* 0x0000000000007b1d */ /* 0x000fe20000010000 */
[----:B------:R-:W-:Y:S02]  /*1530*/  ISETP.GE.AND P0, PT, R3, 0xc00, PT ;  /* 0x00000c000300780c */ /* 0x000fe40003f06270 */
[----:B------:R-:W-:Y:S02]  /*1540*/  LEA R5, R9, UR18, 0x2 ;  /* 0x0000001209057c11 */ /* 0x000fe4000f8e10ff */
[----:B------:R-:W-:Y:S01]  /*1550*/  ISETP.LT.AND P1, PT, R4, R2, !P0 ;  /* 0x000000020400720c */ /* 0x000fe20004721270 */
[----:B------:R-:W-:Y:S04]  /*1560*/  STS.64 [R0], R56 ;  /* 0x0000003800007388 */ /* 0x000fe80000000a00 */
[----:B------:R-:W-:Y:S04]  /*1570*/  STS.64 [R0+0x900], R58 ;  /* 0x0009003a00007388 */ /* 0x000fe80000000a00 */
[----:B------:R-:W-:Y:S04]  /*1580*/  STS.64 [R0+0x20], R60 ;  /* 0x0000203c00007388 */ /* 0x000fe80000000a00 */
[----:B------:R-:W-:Y:S04]  /*1590*/  STS.64 [R0+0x920], R62 ;  /* 0x0009203e00007388 */ /* 0x000fe80000000a00 */
[----:B------:R-:W-:Y:S04]  /*15a0*/  STS.64 [R0+0x40], R64 ;  /* 0x0000404000007388 */ /* 0x000fe80000000a00 */
[----:B------:R-:W-:Y:S04]  /*15b0*/  STS.64 [R0+0x940], R66 ;  /* 0x0009404200007388 */ /* 0x000fe80000000a00 */
[----:B------:R-:W-:Y:S04]  /*15c0*/  STS.64 [R0+0x60], R68 ;  /* 0x0000604400007388 */ /* 0x000fe80000000a00 */
[----:B------:R-:W-:Y:S04]  /*15d0*/  STS.64 [R0+0x960], R70 ;  /* 0x0009604600007388 */ /* 0x000fe80000000a00 */
[----:B------:R2:W-:Y:S04]  /*15e0*/  STS.64 [R0+0x80], R72 ;  /* 0x0000804800007388 */ /* 0x0005e80000000a00 */
[----:B------:R3:W-:Y:S04]  /*15f0*/  STS.64 [R0+0x980], R74 ;  /* 0x0009804a00007388 */ /* 0x0007e80000000a00 */
[----:B------:R1:W-:Y:S04]  /*1600*/  STS.64 [R0+0xa0], R76 ;  /* 0x0000a04c00007388 */ /* 0x0003e80000000a00 */
[----:B------:R-:W-:Y:S01]  /*1610*/  STS.64 [R0+0x9a0], R78 ;  /* 0x0009a04e00007388 */ /* 0x000fe20000000a00 */
[----:B--2---:R-:W-:-:S03]  /*1620*/  CS2R R72, SRZ ;  /* 0x0000000000487805 */ /* 0x004fc6000001ff00 */
[----:B------:R-:W-:Y:S01]  /*1630*/  STS.64 [R0+0xc0], R80 ;  /* 0x0000c05000007388 */ /* 0x000fe20000000a00 */
[----:B---3--:R-:W-:-:S03]  /*1640*/  CS2R R74, SRZ ;  /* 0x00000000004a7805 */ /* 0x008fc6000001ff00 */
[----:B------:R-:W-:Y:S01]  /*1650*/  STS.64 [R0+0x9c0], R82 ;  /* 0x0009c05200007388 */ /* 0x000fe20000000a00 */
[----:B-1----:R-:W-:-:S03]  /*1660*/  IMAD.WIDE R76, R3, 0x2, R6 ;  /* 0x00000002034c7825 */ /* 0x002fc600078e0206 */
[----:B------:R-:W-:Y:S04]  /*1670*/  STS.64 [R0+0xe0], R84 ;  /* 0x0000e05400007388 */ /* 0x000fe80000000a00 */
[----:B------:R-:W-:Y:S01]  /*1680*/  STS.64 [R0+0x9e0], R86 ;  /* 0x0009e05600007388 */ /* 0x000fe20000000a00 */
[----:B------:R-:W-:Y:S06]  /*1690*/  BAR.SYNC.DEFER_BLOCKING 0x0 ;  /* 0x0000000000007b1d */ /* 0x000fec0000010000 */
[----:B------:R-:W1:Y:S04]  /*16a0*/  LDS.128 R68, [R5] ;  /* 0x0000000005447984 */ /* 0x000e680000000c00 */
[----:B------:R-:W2:Y:S04]  /*16b0*/  LDS.128 R64, [R5+0x10] ;  /* 0x0000100005407984 */ /* 0x000ea80000000c00 */
[----:B------:R-:W-:Y:S04]  /*16c0*/  LDS.128 R8, [R5+0x1200] ;  /* 0x0012000005087984 */ /* 0x000fe80000000c00 */
[----:B------:R-:W-:Y:S04]  /*16d0*/  LDS.128 R12, [R5+0x1210] ;  /* 0x00121000050c7984 */ /* 0x000fe80000000c00 */
[----:B------:R-:W3:Y:S04]  /*16e0*/  LDS.128 R16, [R5+0x2400] ;  /* 0x0024000005107984 */ /* 0x000ee80000000c00 */
[----:B------:R-:W4:Y:S04]  /*16f0*/  LDS.128 R20, [R5+0x2410] ;  /* 0x0024100005147984 */ /* 0x000f280000000c00 */
[----:B------:R-:W-:Y:S04]  /*1700*/  LDS.128 R56, [R5+0x3600] ;  /* 0x0036000005387984 */ /* 0x000fe80000000c00 */
[----:B------:R-:W5:Y:S01]  /*1710*/  LDS.128 R60, [R5+0x3610] ;  /* 0x00361000053c7984 */ /* 0x000f620000000c00 */
[----:B------:R-:W-:Y:S06]  /*1720*/  BAR.SYNC.DEFER_BLOCKING 0x0 ;  /* 0x0000000000007b1d */ /* 0x000fec0000010000 */
[----:B------:R1:W-:Y:S04]  /*1730*/  STS.64 [R0], R24 ;  /* 0x0000001800007388 */ /* 0x0003e80000000a00 */
[----:B------:R-:W-:Y:S04]  /*1740*/  STS.64 [R0+0x900], R26 ;  /* 0x0009001a00007388 */ /* 0x000fe80000000a00 */
[----:B------:R2:W-:Y:S04]  /*1750*/  STS.64 [R0+0x20], R28 ;  /* 0x0000201c00007388 */ /* 0x0005e80000000a00 */
[----:B------:R2:W-:Y:S01]  /*1760*/  STS.64 [R0+0x920], R30 ;  /* 0x0009201e00007388 */ /* 0x0005e20000000a00 */
[----:B------:R-:W-:-:S02]  /*1770*/  LOP3.LUT R7, R4, 0x10, RZ, 0xfc, !PT ;  /* 0x0000001004077812 */ /* 0x000fc400078efcff */
[----:B-1----:R-:W-:Y:S01]  /*1780*/  P2R R24, PR, RZ, 0x2 ;  /* 0x00000002ff187803 */ /* 0x002fe20000000000 */
[----:B------:R-:W-:Y:S04]  /*1790*/  STS.64 [R0+0x40], R32 ;  /* 0x0000402000007388 */ /* 0x000fe80000000a00 */
[----:B------:R-:W-:Y:S04]  /*17a0*/  STS.64 [R0+0x940], R34 ;  /* 0x0009402200007388 */ /* 0x000fe80000000a00 */
[----:B------:R1:W-:Y:S04]  /*17b0*/  STS.64 [R0+0x60], R36 ;  /* 0x0000602400007388 */ /* 0x0003e80000000a00 */
[----:B------:R1:W-:Y:S04]  /*17c0*/  STS.64 [R0+0x960], R38 ;  /* 0x0009602600007388 */ /* 0x0003e80000000a00 */
[----:B------:R-:W-:Y:S04]  /*17d0*/  STS.64 [R0+0x80], R40 ;  /* 0x0000802800007388 */ /* 0x000fe80000000a00 */
[----:B------:R-:W-:Y:S04]  /*17e0*/  STS.64 [R0+0x980], R42 ;  /* 0x0009802a00007388 */ /* 0x000fe80000000a00 */
[----:B------:R1:W-:Y:S04]  /*17f0*/  STS.64 [R0+0xa0], R44 ;  /* 0x0000a02c00007388 */ /* 0x0003e80000000a00 */
[----:B------:R1:W-:Y:S04]  /*1800*/  STS.64 [R0+0x9a0], R46 ;  /* 0x0009a02e00007388 */ /* 0x0003e80000000a00 */
[----:B------:R1:W-:Y:S04]  /*1810*/  STS.64 [R0+0xc0], R48 ;  /* 0x0000c03000007388 */ /* 0x0003e80000000a00 */
[----:B------:R1:W-:Y:S04]  /*1820*/  STS.64 [R0+0x9c0], R50 ;  /* 0x0009c03200007388 */ /* 0x0003e80000000a00 */
[----:B------:R1:W-:Y:S04]  /*1830*/  STS.64 [R0+0xe0], R52 ;  /* 0x0000e03400007388 */ /* 0x0003e80000000a00 */
[----:B------:R1:W-:Y:S01]  /*1840*/  STS.64 [R0+0x9e0], R54 ;  /* 0x0009e03600007388 */ /* 0x0003e20000000a00 */
[----:B------:R-:W-:Y:S01]  /*1850*/  BAR.SYNC.DEFER_BLOCKING 0x0 ;  /* 0x0000000000007b1d */ /* 0x000fe20000010000 */
[----:B------:R-:W-:-:S02]  /*1860*/  ISETP.LT.AND P6, PT, R7, R2, !P0 ;  /* 0x000000020700720c */ /* 0x000fc400047c1270 */
[----:B------:R-:W-:Y:S02]  /*1870*/  LOP3.LUT R7, R4, 0x20, RZ, 0xfc, !PT ;  /* 0x0000002004077812 */ /* 0x000fe400078efcff */
[----:B--2---:R-:W-:Y:S02]  /*1880*/  CS2R R28, SRZ ;  /* 0x00000000001c7805 */ /* 0x004fe4000001ff00 */
[----:B------:R-:W-:Y:S02]  /*1890*/  CS2R R30, SRZ ;  /* 0x00000000001e7805 */ /* 0x000fe4000001ff00 */
[----:B------:R-:W-:Y:S01]  /*18a0*/  ISETP.LT.AND P5, PT, R7, R2, !P0 ;  /* 0x000000020700720c */ /* 0x000fe200047a1270 */
[----:B------:R-:W2:Y:S01]  /*18b0*/  @P1 LDG.E.EL.128 R72, desc[UR22][R76.64] ;  /* 0x000000164c481981 */ /* 0x000ea2000c2e1d00 */
[----:B-1----:R-:W-:Y:S02]  /*18c0*/  CS2R R36, SRZ ;  /* 0x0000000000247805 */ /* 0x002fe4000001ff00 */
[----:B------:R-:W-:Y:S01]  /*18d0*/  CS2R R38, SRZ ;  /* 0x0000000000267805 */ /* 0x000fe2000001ff00 */
[----:B------:R-:W3:Y:S01]  /*18e0*/  @P6 LDG.E.EL.128 R28, desc[UR22][R76.64] ;  /* 0x000000164c1c6981 */ /* 0x000ee2000c2e1d00 */
[----:B------:R-:W-:-:S02]  /*18f0*/  CS2R R44, SRZ ;  /* 0x00000000002c7805 */ /* 0x000fc4000001ff00 */
[----:B------:R-:W-:Y:S02]  /*1900*/  CS2R R46, SRZ ;  /* 0x00000000002e7805 */ /* 0x000fe4000001ff00 */
[----:B------:R-:W-:-:S03]  /*1910*/  P2R R78, PR, RZ, 0x40 ;  /* 0x00000040ff4e7803 */ /* 0x000fc60000000000 */
[----:B------:R-:W3:Y:S01]  /*1920*/  @P5 LDG.E.EL.128 R36, desc[UR22][R76.64] ;  /* 0x000000164c245981 */ /* 0x000ee2000c2e1d00 */
[----:B------:R-:W-:Y:S02]  /*1930*/  LOP3.LUT R7, R4, 0x30, RZ, 0xfc, !PT ;  /* 0x0000003004077812 */ /* 0x000fe400078efcff */
[----:B------:R-:W-:Y:S02]  /*1940*/  CS2R R26, SRZ ;  /* 0x00000000001a7805 */ /* 0x000fe4000001ff00 */
[----:B------:R-:W-:Y:S02]  /*1950*/  ISETP.NE.AND P6, PT, R24, RZ, PT ;  /* 0x000000ff1800720c */ /* 0x000fe40003fc5270 */
[----:B------:R-:W-:Y:S02]  /*1960*/  ISETP.LT.AND P4, PT, R7, R2, !P0 ;  /* 0x000000020700720c */ /* 0x000fe40004781270 */
[----:B------:R-:W-:-:S04]  /*1970*/  LOP3.LUT R7, R4, 0x40, RZ, 0xfc, !PT ;  /* 0x0000004004077812 */ /* 0x000fc800078efcff */
[----:B------:R-:W-:Y:S02]  /*1980*/  ISETP.LT.AND P3, PT, R7, R2, !P0 ;  /* 0x000000020700720c */ /* 0x000fe40004761270 */
[----:B------:R-:W-:Y:S02]  /*1990*/  CS2R R24, SRZ ;  /* 0x0000000000187805 */ /* 0x000fe4000001ff00 */
[----:B------:R-:W-:-:S03]  /*19a0*/  LOP3.LUT R7, R4, 0x50, RZ, 0xfc, !PT ;  /* 0x0000005004077812 */ /* 0x000fc600078efcff */
[----:B------:R-:W4:Y:S01]  /*19b0*/  @P4 LDG.E.EL.128 R44, desc[UR22][R76.64] ;  /* 0x000000164c2c4981 */ /* 0x000f22000c2e1d00 */
[----:B------:R-:W-:Y:S02]  /*19c0*/  ISETP.LT.AND P2, PT, R7, R2, !P0 ;  /* 0x000000020700720c */ /* 0x000fe40004741270 */
[----:B------:R-:W-:-:S03]  /*19d0*/  CS2R R32, SRZ ;  /* 0x0000000000207805 */ /* 0x000fc6000001ff00 */
[----:B------:R-:W4:Y:S01]  /*19e0*/  @P3 LDG.E.EL.128 R24, desc[UR22][R76.64] ;  /* 0x000000164c183981 */ /* 0x000f22000c2e1d00 */
[----:B------:R-:W-:-:S07]  /*19f0*/  CS2R R34, SRZ ;  /* 0x0000000000227805 */ /* 0x000fce000001ff00 */
[----:B------:R-:W4:Y:S01]  /*1a00*/  @P2 LDG.E.EL.128 R32, desc[UR22][R76.64] ;  /* 0x000000164c202981 */ /* 0x000f22000c2e1d00 */
[----:B------:R-:W-:-:S04]  /*1a10*/  LOP3.LUT R7, R4, 0x60, RZ, 0xfc, !PT ;  /* 0x0000006004077812 */ /* 0x000fc800078efcff */
[-C--:B------:R-:W-:Y:S02]  /*1a20*/  ISETP.LT.AND P1, PT, R7, R2.reuse, !P0 ;  /* 0x000000020700720c */ /* 0x080fe40004721270 */
[----:B------:R-:W-:Y:S02]  /*1a30*/  LOP3.LUT R7, R4, 0x70, RZ, 0xfc, !PT ;  /* 0x0000007004077812 */ /* 0x000fe400078efcff */
[----:B------:R-:W-:Y:S02]  /*1a40*/  CS2R R40, SRZ ;  /* 0x0000000000287805 */ /* 0x000fe4000001ff00 */
[----:B------:R-:W-:Y:S02]  /*1a50*/  CS2R R42, SRZ ;  /* 0x00000000002a7805 */ /* 0x000fe4000001ff00 */
[----:B------:R-:W-:Y:S02]  /*1a60*/  ISETP.LT.AND P0, PT, R7, R2, !P0 ;  /* 0x000000020700720c */ /* 0x000fe40004701270 */
[----:B------:R-:W-:-:S02]  /*1a70*/  CS2R R48, SRZ ;  /* 0x0000000000307805 */ /* 0x000fc4000001ff00 */
[----:B------:R-:W-:Y:S01]  /*1a80*/  CS2R R50, SRZ ;  /* 0x0000000000327805 */ /* 0x000fe2000001ff00 */
[----:B------:R-:W1:Y:S01]  /*1a90*/  LDC.64 R6, c[0x0][0x228] ;  /* 0x00008a00ff067b82 */ /* 0x000e620000000a00 */
[----:B------:R-:W5:Y:S07]  /*1aa0*/  @P1 LDG.E.EL.128 R40, desc[UR22][R76.64] ;  /* 0x000000164c281981 */ /* 0x000f6e000c2e1d00 */
[----:B------:R-:W5:Y:S01]  /*1ab0*/  @P0 LDG.E.EL.128 R48, desc[UR22][R76.64] ;  /* 0x000000164c300981 */ /* 0x000f62000c2e1d00 */
[----:B------:R-:W-:-:S02]  /*1ac0*/  IMAD R3, R4, 0xc00, R3 ;  /* 0x00000c0004037824 */ /* 0x000fc400078e0203 */
[C---:B--2---:R-:W-:Y:S01]  /*1ad0*/  IMAD.U32 R53, R72.reuse, 0x10000, RZ ;  /* 0x0001000048357824 */ /* 0x044fe200078e00ff */
[----:B------:R-:W-:Y:S02]  /*1ae0*/  PRMT R72, R72, 0x7632, R72 ;  /* 0x0000763248487816 */ /* 0x000fe40000000048 */
[----:B------:R-:W-:-:S03]  /*1af0*/  PRMT R0, R75, 0x7632, R0 ;  /* 0x000076324b007816 */ /* 0x000fc60000000000 */
[----:B------:R-:W-:Y:S02]  /*1b00*/  IMAD.U32 R72, R72, 0x10000, RZ ;  /* 0x0001000048487824 */ /* 0x000fe400078e00ff */
[----:B------:R-:W-:Y:S01]  /*1b10*/  FADD R52, R68, R53 ;  /* 0x0000003544347221 */ /* 0x000fe20000000000 */
[C---:B------:R-:W-:Y:S01]  /*1b20*/  IMAD.U32 R79, R74.reuse, 0x10000, RZ ;  /* 0x000100004a4f7824 */ /* 0x040fe200078e00ff */
[----:B------:R-:W-:Y:S01]  /*1b30*/  PRMT R74, R74, 0x7632, R74 ;  /* 0x000076324a4a7816 */ /* 0x000fe2000000004a */
[----:B------:R-:W-:Y:S02]  /*1b40*/  IMAD.U32 R55, R73, 0x10000, RZ ;  /* 0x0001000049377824 */ /* 0x000fe400078e00ff */
[----:B------:R-:W-:Y:S01]  /*1b50*/  FADD R69, R69, R72 ;  /* 0x0000004845457221 */ /* 0x000fe20000000000 */
[----:B------:R-:W-:Y:S01]  /*1b60*/  PRMT R73, R73, 0x7632, R73 ;  /* 0x0000763249497816 */ /* 0x000fe20000000049 */
[----:B------:R-:W-:Y:S02]  /*1b70*/  IMAD.U32 R75, R75, 0x10000, RZ ;  /* 0x000100004b4b7824 */ /* 0x000fe400078e00ff */
[----:B------:R-:W-:-:S02]  /*1b80*/  IMAD.U32 R0, R0, 0x10000, RZ ;  /* 0x0001000000007824 */ /* 0x000fc400078e00ff */
[----:B------:R-:W-:Y:S01]  /*1b90*/  FADD R53, R70, R55 ;  /* 0x0000003746357221 */ /* 0x000fe20000000000 */
[----:B------:R-:W-:Y:S01]  /*1ba0*/  IMAD.U32 R74, R74, 0x10000, RZ ;  /* 0x000100004a4a7824 */ /* 0x000fe200078e00ff */
[----:B------:R-:W-:Y:S01]  /*1bb0*/  F2FP.BF16.F32.PACK_AB R52, R69, R52 ;  /* 0x000000344534723e */ /* 0x000fe200000010ff */
[----:B------:R-:W-:Y:S02]  /*1bc0*/  IMAD.U32 R2, R73, 0x10000, RZ ;  /* 0x0001000049027824 */ /* 0x000fe400078e00ff */
[----:B------:R-:W-:Y:S01]  /*1bd0*/  FADD R55, R66, R75 ;  /* 0x0000004b42377221 */ /* 0x000fe20000000000 */
[----:B------:R-:W-:Y:S01]  /*1be0*/  FADD R0, R67, R0 ;  /* 0x0000000043007221 */ /* 0x000fe20000000000 */
[C---:B---3--:R-:W-:Y:S01]  /*1bf0*/  IMAD.U32 R69, R29.reuse, 0x10000, RZ ;  /* 0x000100001d457824 */ /* 0x048fe200078e00ff */
[----:B------:R-:W-:Y:S01]  /*1c00*/  PRMT R29, R29, 0x7632, R29 ;  /* 0x000076321d1d7816 */ /* 0x000fe2000000001d */
[----:B------:R-:W-:Y:S01]  /*1c10*/  FADD R54, R64, R79 ;  /* 0x0000004f40367221 */ /* 0x000fe20000000000 */
[----:B------:R-:W-:Y:S01]  /*1c20*/  FADD R65, R65, R74 ;  /* 0x0000004a41417221 */ /* 0x000fe20000000000 */
[----:B------:R-:W-:Y:S01]  /*1c30*/  FADD R2, R71, R2 ;  /* 0x0000000247027221 */ /* 0x000fe20000000000 */
[----:B------:R-:W-:Y:S01]  /*1c40*/  F2FP.BF16.F32.PACK_AB R55, R0, R55 ;  /* 0x000000370037723e */ /* 0x000fe200000010ff */
[C---:B------:R-:W-:Y:S01]  /*1c50*/  IMAD.U32 R73, R31.reuse, 0x10000, RZ ;  /* 0x000100001f497824 */ /* 0x040fe200078e00ff */
[----:B------:R-:W-:Y:S01]  /*1c60*/  PRMT R31, R31, 0x7632, R31 ;  /* 0x000076321f1f7816 */ /* 0x000fe2000000001f */
[C---:B------:R-:W-:Y:S01]  /*1c70*/  IMAD.U32 R67, R28.reuse, 0x10000, RZ ;  /* 0x000100001c437824 */ /* 0x040fe200078e00ff */
[----:B------:R-:W-:Y:S01]  /*1c80*/  PRMT R28, R28, 0x7632, R28 ;  /* 0x000076321c1c7816 */ /* 0x000fe2000000001c */
[C---:B------:R-:W-:Y:S01]  /*1c90*/  IMAD.U32 R71, R30.reuse, 0x10000, RZ ;  /* 0x000100001e477824 */ /* 0x040fe200078e00ff */
[----:B------:R-:W-:Y:S01]  /*1ca0*/  PRMT R30, R30, 0x7632, R30 ;  /* 0x000076321e1e7816 */ /* 0x000fe2000000001e */
[----:B------:R-:W-:Y:S01]  /*1cb0*/  IMAD.U32 R0, R29, 0x10000, RZ ;  /* 0x000100001d007824 */ /* 0x000fe200078e00ff */
[----:B------:R-:W-:Y:S01]  /*1cc0*/  F2FP.BF16.F32.PACK_AB R54, R65, R54 ;  /* 0x000000364136723e */ /* 0x000fe200000010ff */
[----:B------:R-:W-:Y:S01]  /*1cd0*/  IMAD.U32 R29, R36, 0x10000, RZ ;  /* 0x00010000241d7824 */ /* 0x000fe200078e00ff */
[----:B------:R-:W-:Y:S01]  /*1ce0*/  F2FP.BF16.F32.PACK_AB R53, R2, R53 ;  /* 0x000000350235723e */ /* 0x000fe200000010ff */
[----:B-1----:R-:W-:Y:S01]  /*1cf0*/  IMAD.WIDE R64, R3, 0x2, R6 ;  /* 0x0000000203407825 */ /* 0x002fe200078e0206 */
[----:B------:R-:W-:-:S03]  /*1d00*/  PRMT R36, R36, 0x7632, R36 ;  /* 0x0000763224247816 */ /* 0x000fc60000000024 */
[----:B------:R-:W-:Y:S01]  /*1d10*/  FADD R16, R16, R29 ;  /* 0x0000001d10107221 */ /* 0x000fe20000000000 */
[----:B------:R-:W-:Y:S02]  /*1d20*/  IMAD.U32 R2, R31, 0x10000, RZ ;  /* 0x000100001f027824 */ /* 0x000fe400078e00ff */
[----:B------:R-:W-:Y:S02]  /*1d30*/  IMAD.U32 R28, R28, 0x10000, RZ ;  /* 0x000100001c1c7824 */ /* 0x000fe400078e00ff */
[----:B------:R-:W-:Y:S02]  /*1d40*/  IMAD.U32 R30, R30, 0x10000, RZ ;  /* 0x000100001e1e7824 */ /* 0x000fe400078e00ff */
[C---:B------:R-:W-:Y:S02]  /*1d50*/  IMAD.U32 R29, R37.reuse, 0x10000, RZ ;  /* 0x00010000251d7824 */ /* 0x040fe400078e00ff */
[----:B------:R-:W-:Y:S01]  /*1d60*/  IMAD.U32 R31, R38, 0x10000, RZ ;  /* 0x00010000261f7824 */ /* 0x000fe200078e00ff */
[----:B------:R1:W-:Y:S01]  /*1d70*/  @P6 STG.E.128 desc[UR22][R64.64], R52 ;  /* 0x0000003440006986 */ /* 0x0003e2000c101d16 */
[----:B------:R-:W-:Y:S01]  /*1d80*/  PRMT R37, R37, 0x7632, R37 ;  /* 0x0000763225257816 */ /* 0x000fe20000000025 */
[----:B------:R-:W-:-:S02]  /*1d90*/  IMAD.U32 R36, R36, 0x10000, RZ ;  /* 0x0001000024247824 */ /* 0x000fc400078e00ff */
[----:B------:R-:W-:Y:S01]  /*1da0*/  FADD R11, R11, R0 ;  /* 0x000000000b0b7221 */ /* 0x000fe20000000000 */
[----:B------:R-:W-:Y:S01]  /*1db0*/  FADD R9, R9, R28 ;  /* 0x0000001c09097221 */ /* 0x000fe20000000000 */
[----:B------:R-:W-:Y:S01]  /*1dc0*/  FADD R13, R13, R30 ;  /* 0x0000001e0d0d7221 */ /* 0x000fe20000000000 */
[----:B------:R-:W-:Y:S01]  /*1dd0*/  FADD R18, R18, R29 ;  /* 0x0000001d12127221 */ /* 0x000fe20000000000 */
[----:B----4-:R-:W-:Y:S01]  /*1de0*/  FADD R0, R20, R31 ;  /* 0x0000001f14007221 */ /* 0x010fe20000000000 */
[----:B------:R-:W-:Y:S01]  /*1df0*/  FADD R15, R15, R2 ;  /* 0x000000020f0f7221 */ /* 0x000fe20000000000 */
[----:B------:R-:W2:Y:S01]  /*1e00*/  LDS.128 R28, [R5] ;  /* 0x00000000051c7984 */ /* 0x000ea20000000c00 */
[----:B------:R-:W-:Y:S01]  /*1e10*/  FADD R17, R17, R36 ;  /* 0x0000002411117221 */ /* 0x000fe20000000000 */
[----:B------:R-:W-:Y:S02]  /*1e20*/  PRMT R4, R38, 0x7632, R4 ;  /* 0x0000763226047816 */ /* 0x000fe40000000004 */
[C---:B------:R-:W-:Y:S01]  /*1e30*/  PRMT R20, R39.reuse, 0x7632, R20 ;  /* 0x0000763227147816 */ /* 0x040fe20000000014 */
[----:B-1----:R-:W-:-:S04]  /*1e40*/  IMAD.U32 R53, R39, 0x10000, RZ ;  /* 0x0001000027357824 */ /* 0x002fc800078e00ff */
[----:B------:R-:W-:Y:S01]  /*1e50*/  FADD R2, R22, R53 ;  /* 0x0000003516027221 */ /* 0x000fe20000000000 */
[----:B------:R-:W-:Y:S02]  /*1e60*/  IMAD.U32 R22, R37, 0x10000, RZ ;  /* 0x0001000025167824 */ /* 0x000fe400078e00ff */
[----:B------:R-:W1:Y:S01]  /*1e70*/  LDS.128 R36, [R5+0x10] ;  /* 0x0000100005247984 */ /* 0x000e620000000c00 */
[----:B------:R-:W-:Y:S02]  /*1e80*/  IMAD.U32 R20, R20, 0x10000, RZ ;  /* 0x0001000014147824 */ /* 0x000fe400078e00ff */
[----:B------:R-:W-:Y:S02]  /*1e90*/  IMAD.U32 R4, R4, 0x10000, RZ ;  /* 0x0001000004047824 */ /* 0x000fe400078e00ff */
[----:B------:R-:W-:Y:S01]  /*1ea0*/  FADD R19, R19, R22 ;  /* 0x0000001613137221 */ /* 0x000fe20000000000 */
[----:B------:R-:W-:Y:S01]  /*1eb0*/  FADD R55, R23, R20 ;  /* 0x0000001417377221 */ /* 0x000fe20000000000 */
[----:B------:R-:W-:-:S02]  /*1ec0*/  FADD R53, R21, R4 ;  /* 0x0000000415357221 */ /* 0x000fc40000000000 */
[----:B------:R-:W3:Y:S01]  /*1ed0*/  LDS.128 R20, [R5+0x1200] ;  /* 0x0012000005147984 */ /* 0x000ee20000000c00 */
[----:B------:R-:W-:Y:S01]  /*1ee0*/  FADD R10, R10, R69 ;  /* 0x000000450a0a7221 */ /* 0x000fe20000000000 */
[----:B------:R-:W-:Y:S01]  /*1ef0*/  PRMT R4, R47, 0x7632, R4 ;  /* 0x000076322f047816 */ /* 0x000fe20000000004 */
[C---:B------:R-:W-:Y:S01]  /*1f00*/  IMAD.U32 R65, R44.reuse, 0x10000, RZ ;  /* 0x000100002c417824 */ /* 0x040fe200078e00ff */
[----:B------:R-:W-:Y:S01]  /*1f10*/  PRMT R44, R44, 0x7632, R44 ;  /* 0x000076322c2c7816 */ /* 0x000fe2000000002c */
[C---:B------:R-:W-:Y:S01]  /*1f20*/  IMAD.U32 R69, R46.reuse, 0x10000, RZ ;  /* 0x000100002e457824 */ /* 0x040fe200078e00ff */
[----:B------:R-:W-:Y:S01]  /*1f30*/  PRMT R46, R46, 0x7632, R46 ;  /* 0x000076322e2e7816 */ /* 0x000fe2000000002e */
[----:B------:R-:W-:Y:S01]  /*1f40*/  FADD R8, R8, R67 ;  /* 0x0000004308087221 */ /* 0x000fe20000000000 */
[----:B------:R-:W-:Y:S02]  /*1f50*/  IMAD.U32 R4, R4, 0x10000, RZ ;  /* 0x0001000004047824 */ /* 0x000fe400078e00ff */
[C---:B------:R-:W-:Y:S01]  /*1f60*/  IMAD.U32 R67, R45.reuse, 0x10000, RZ ;  /* 0x000100002d437824 */ /* 0x040fe200078e00ff */
[----:B------:R-:W-:Y:S01]  /*1f70*/  PRMT R45, R45, 0x7632, R45 ;  /* 0x000076322d2d7816 */ /* 0x000fe2000000002d */
[----:B------:R-:W-:-:S02]  /*1f80*/  IMAD.U32 R47, R47, 0x10000, RZ ;  /* 0x000100002f2f7824 */ /* 0x000fc400078e00ff */
[----:B------:R-:W-:Y:S02]  /*1f90*/  IMAD.U32 R44, R44, 0x10000, RZ ;  /* 0x000100002c2c7824 */ /* 0x000fe400078e00ff */
[----:B------:R-:W-:Y:S02]  /*1fa0*/  IMAD.U32 R46, R46, 0x10000, RZ ;  /* 0x000100002e2e7824 */ /* 0x000fe400078e00ff */
[--C-:B-----5:R-:W-:Y:S01]  /*1fb0*/  FADD R63, R63, R4.reuse ;  /* 0x000000043f3f7221 */ /* 0x120fe20000000000 */
[----:B------:R-:W-:Y:S01]  /*1fc0*/  FADD R56, R56, R65 ;  /* 0x0000004138387221 */ /* 0x000fe20000000000 */
[C---:B------:R-:W-:Y:S01]  /*1fd0*/  PRMT R4, R24.reuse, 0x7632, R4 ;  /* 0x0000763218047816 */ /* 0x040fe20000000004 */
[----:B------:R-:W-:Y:S01]  /*1fe0*/  IMAD.U32 R65, R24, 0x10000, RZ ;  /* 0x0001000018417824 */ /* 0x000fe200078e00ff */
[----:B------:R-:W-:Y:S01]  /*1ff0*/  PRMT R54, R26, 0x7632, R54 ;  /* 0x000076321a367816 */ /* 0x000fe20000000036 */
[----:B------:R-:W-:Y:S02]  /*2000*/  IMAD.U32 R52, R45, 0x10000, RZ ;  /* 0x000100002d347824 */ /* 0x000fe400078e00ff */
[----:B------:R-:W-:Y:S01]  /*2010*/  FADD R62, R62, R47 ;  /* 0x0000002f3e3e7221 */ /* 0x000fe20000000000 */
[----:B------:R-:W-:Y:S01]  /*2020*/  FADD R57, R57, R44 ;  /* 0x0000002c39397221 */ /* 0x000fe20000000000 */
[----:B------:R-:W-:Y:S01]  /*2030*/  FADD R61, R61, R46 ;  /* 0x0000002e3d3d7221 */ /* 0x000fe20000000000 */
[----:B------:R-:W-:Y:S01]  /*2040*/  PRMT R24, R25, 0x7632, R24 ;  /* 0x0000763219187816 */ /* 0x000fe20000000018 */
[----:B------:R-:W-:Y:S01]  /*2050*/  FADD R60, R60, R69 ;  /* 0x000000453c3c7221 */ /* 0x000fe20000000000 */
[----:B------:R-:W4:Y:S01]  /*2060*/  LDS.128 R44, [R5+0x1210] ;  /* 0x00121000052c7984 */ /* 0x000f220000000c00 */
[----:B------:R-:W-:-:S02]  /*2070*/  IMAD.U32 R69, R26, 0x10000, RZ ;  /* 0x000100001a457824 */ /* 0x000fc400078e00ff */
[----:B------:R-:W-:Y:S02]  /*2080*/  IMAD.U32 R26, R4, 0x10000, RZ ;  /* 0x00010000041a7824 */ /* 0x000fe400078e00ff */
[----:B--2---:R-:W-:Y:S01]  /*2090*/  FADD R4, R28, R65 ;  /* 0x000000411c047221 */ /* 0x004fe20000000000 */
[----:B------:R-:W-:Y:S02]  /*20a0*/  IMAD.U32 R54, R54, 0x10000, RZ ;  /* 0x0001000036367824 */ /* 0x000fe400078e00ff */
[----:B------:R-:W-:Y:S02]  /*20b0*/  IMAD.U32 R25, R25, 0x10000, RZ ;  /* 0x0001000019197824 */ /* 0x000fe400078e00ff */
[----:B------:R-:W-:Y:S02]  /*20c0*/  IMAD.U32 R28, R24, 0x10000, RZ ;  /* 0x00010000181c7824 */ /* 0x000fe400078e00ff */
[----:B------:R-:W-:Y:S01]  /*20d0*/  FADD R12, R12, R71 ;  /* 0x000000470c0c7221 */ /* 0x000fe20000000000 */
[----:B------:R-:W-:Y:S01]  /*20e0*/  PRMT R64, R27, 0x7632, R64 ;  /* 0x000076321b407816 */ /* 0x000fe20000000040 */
[----:B-1----:R-:W-:Y:S01]  /*20f0*/  FADD R36, R36, R69 ;  /* 0x0000004524247221 */ /* 0x002fe20000000000 */
[--C-:B------:R-:W-:Y:S01]  /*2100*/  FADD R37, R37, R54.reuse ;  /* 0x0000003625257221 */ /* 0x100fe20000000000 */
[----:B------:R-:W-:Y:S01]  /*2110*/  IMAD.U32 R71, R27, 0x10000, RZ ;  /* 0x000100001b477824 */ /* 0x000fe200078e00ff */
[C---:B------:R-:W-:Y:S01]  /*2120*/  PRMT R54, R32.reuse, 0x7632, R54 ;  /* 0x0000763220367816 */ /* 0x040fe20000000036 */
[----:B------:R-:W-:-:S02]  /*2130*/  IMAD.U32 R69, R32, 0x10000, RZ ;  /* 0x0001000020457824 */ /* 0x000fc400078e00ff */
[----:B------:R-:W-:Y:S01]  /*2140*/  FADD R58, R58, R67 ;  /* 0x000000433a3a7221 */ /* 0x000fe20000000000 */
[----:B------:R-:W-:Y:S01]  /*2150*/  FADD R59, R59, R52 ;  /* 0x000000343b3b7221 */ /* 0x000fe20000000000 */
[----:B------:R-:W-:Y:S01]  /*2160*/  PRMT R32, R33, 0x7632, R32 ;  /* 0x0000763221207816 */ /* 0x000fe20000000020 */
[----:B------:R-:W-:Y:S01]  /*2170*/  FADD R52, R30, R25 ;  /* 0x000000191e347221 */ /* 0x000fe20000000000 */
[----:B------:R-:W-:Y:S01]  /*2180*/  FADD R65, R29, R26 ;  /* 0x0000001a1d417221 */ /* 0x000fe20000000000 */
[----:B------:R-:W-:Y:S01]  /*2190*/  FADD R67, R31, R28 ;  /* 0x0000001c1f437221 */ /* 0x000fe20000000000 */
[----:B------:R-:W1:Y:S01]  /*21a0*/  LDS.128 R24, [R5+0x2400] ;  /* 0x0024000005187984 */ /* 0x000e620000000c00 */
[----:B------:R-:W-:Y:S02]  /*21b0*/  IMAD.U32 R64, R64, 0x10000, RZ ;  /* 0x0001000040407824 */ /* 0x000fe400078e00ff */
[----:B------:R-:W-:Y:S01]  /*21c0*/  FADD R38, R38, R71 ;  /* 0x0000004726267221 */ /* 0x000fe20000000000 */
[----:B------:R-:W2:Y:S01]  /*21d0*/  LDS.128 R28, [R5+0x2410] ;  /* 0x00241000051c7984 */ /* 0x000ea20000000c00 */
[----:B------:R-:W-:-:S02]  /*21e0*/  IMAD.U32 R71, R33, 0x10000, RZ ;  /* 0x0001000021477824 */ /* 0x000fc400078e00ff */
[----:B------:R-:W-:Y:S01]  /*21f0*/  FADD R14, R14, R73 ;  /* 0x000000490e0e7221 */ /* 0x000fe20000000000 */
[----:B------:R-:W-:Y:S02]  /*2200*/  IMAD.U32 R70, R54, 0x10000, RZ ;  /* 0x0001000036467824 */ /* 0x000fe400078e00ff */
[----:B------:R-:W-:Y:S02]  /*2210*/  IMAD.U32 R72, R32, 0x10000, RZ ;  /* 0x0001000020487824 */ /* 0x000fe400078e00ff */
[----:B------:R-:W-:Y:S01]  /*2220*/  FADD R39, R39, R64 ;  /* 0x0000004027277221 */ /* 0x000fe20000000000 */
[C---:B------:R-:W-:Y:S01]  /*2230*/  PRMT R66, R34.reuse, 0x7632, R66 ;  /* 0x0000763222427816 */ /* 0x040fe20000000042 */
[----:B------:R-:W-:Y:S01]  /*2240*/  IMAD.U32 R73, R34, 0x10000, RZ ;  /* 0x0001000022497824 */ /* 0x000fe200078e00ff */
[C---:B------:R-:W-:Y:S01]  /*2250*/  PRMT R68, R35.reuse, 0x7632, R68 ;  /* 0x0000763223447816 */ /* 0x040fe20000000044 */
[----:B------:R-:W-:Y:S02]  /*2260*/  IMAD.U32 R75, R35, 0x10000, RZ ;  /* 0x00010000234b7824 */ /* 0x000fe400078e00ff */
[----:B---3--:R-:W-:Y:S01]  /*2270*/  FADD R54, R20, R69 ;  /* 0x0000004514367221 */ /* 0x008fe20000000000 */
[----:B------:R-:W3:Y:S01]  /*2280*/  LDS.128 R32, [R5+0x3600] ;  /* 0x0036000005207984 */ /* 0x000ee20000000c00 */
[----:B------:R-:W-:Y:S01]  /*2290*/  FADD R64, R22, R71 ;  /* 0x0000004716407221 */ /* 0x000fe20000000000 */
[----:B------:R-:W-:Y:S01]  /*22a0*/  FADD R69, R21, R70 ;  /* 0x0000004615457221 */ /* 0x000fe20000000000 */
[----:B------:R-:W-:-:S02]  /*22b0*/  FADD R71, R23, R72 ;  /* 0x0000004817477221 */ /* 0x000fc40000000000 */
[----:B------:R5:W3:Y:S01]  /*22c0*/  LDS.128 R20, [R5+0x3610] ;  /* 0x0036100005147984 */ /* 0x000ae20000000c00 */
[----:B------:R-:W-:Y:S02]  /*22d0*/  IMAD.U32 R66, R66, 0x10000, RZ ;  /* 0x0001000042427824 */ /* 0x000fe400078e00ff */
[----:B----4-:R-:W-:Y:S01]  /*22e0*/  FADD R46, R46, R75 ;  /* 0x0000004b2e2e7221 */ /* 0x010fe20000000000 */
[----:B------:R-:W-:Y:S01]  /*22f0*/  IMAD.U32 R68, R68, 0x10000, RZ ;  /* 0x0001000044447824 */ /* 0x000fe200078e00ff */
[C---:B------:R-:W-:Y:S01]  /*2300*/  PRMT R70, R42.reuse, 0x7632, R70 ;  /* 0x000076322a467816 */ /* 0x040fe20000000046 */
[--C-:B------:R-:W-:Y:S01]  /*2310*/  FADD R45, R45, R66.reuse ;  /* 0x000000422d2d7221 */ /* 0x100fe20000000000 */
[----:B------:R-:W-:Y:S01]  /*2320*/  IMAD.U32 R75, R42, 0x10000, RZ ;  /* 0x000100002a4b7824 */ /* 0x000fe200078e00ff */
[----:B------:R-:W-:Y:S02]  /*2330*/  PRMT R66, R40, 0x7632, R66 ;  /* 0x0000763228427816 */ /* 0x000fe40000000042 */
[----:B------:R-:W-:Y:S01]  /*2340*/  PRMT R42, R43, 0x7632, R42 ;  /* 0x000076322b2a7816 */ /* 0x000fe2000000002a */
[--C-:B------:R-:W-:Y:S01]  /*2350*/  FADD R47, R47, R68.reuse ;  /* 0x000000442f2f7221 */ /* 0x100fe20000000000 */
[C---:B------:R-:W-:Y:S01]  /*2360*/  PRMT R68, R41.reuse, 0x7632, R68 ;  /* 0x0000763229447816 */ /* 0x040fe20000000044 */
[----:B------:R-:W-:Y:S01]  /*2370*/  IMAD.U32 R41, R41, 0x10000, RZ ;  /* 0x0001000029297824 */ /* 0x000fe200078e00ff */
[----:B-----5:R-:W-:Y:S01]  /*2380*/  PRMT R5, R48, 0x7632, R5 ;  /* 0x0000763230057816 */ /* 0x020fe20000000005 */
[----:B------:R-:W-:-:S02]  /*2390*/  IMAD.U32 R43, R43, 0x10000, RZ ;  /* 0x000100002b2b7824 */ /* 0x000fc400078e00ff */
[----:B------:R-:W-:Y:S01]  /*23a0*/  FADD R44, R44, R73 ;  /* 0x000000492c2c7221 */ /* 0x000fe20000000000 */
[----:B------:R-:W-:Y:S02]  /*23b0*/  IMAD.U32 R66, R66, 0x10000, RZ ;  /* 0x0001000042427824 */ /* 0x000fe400078e00ff */
[----:B------:R-:W-:Y:S02]  /*23c0*/  IMAD.U32 R42, R42, 0x10000, RZ ;  /* 0x000100002a2a7824 */ /* 0x000fe400078e00ff */
[----:B-1----:R-:W-:Y:S01]  /*23d0*/  FADD R26, R26, R41 ;  /* 0x000000291a1a7221 */ /* 0x002fe20000000000 */
[----:B------:R-:W-:Y:S02]  /*23e0*/  IMAD.U32 R73, R40, 0x10000, RZ ;  /* 0x0001000028497824 */ /* 0x000fe400078e00ff */
[----:B------:R-:W-:Y:S01]  /*23f0*/  FADD R41, R25, R66 ;  /* 0x0000004219297221 */ /* 0x000fe20000000000 */
[----:B--2---:R-:W-:Y:S01]  /*2400*/  FADD R30, R30, R43 ;  /* 0x0000002b1e1e7221 */ /* 0x004fe20000000000 */
[--C-:B------:R-:W-:Y:S01]  /*2410*/  FADD R31, R31, R42.reuse ;  /* 0x0000002a1f1f7221 */ /* 0x100fe20000000000 */
[----:B------:R-:W-:Y:S01]  /*2420*/  IMAD.U32 R43, R48, 0x10000, RZ ;  /* 0x00010000302b7824 */ /* 0x000fe200078e00ff */
[----:B------:R-:W-:Y:S01]  /*2430*/  PRMT R25, R50, 0x7632, R25 ;  /* 0x0000763232197816 */ /* 0x000fe20000000019 */
[----:B------:R-:W-:Y:S01]  /*2440*/  IMAD.U32 R48, R5, 0x10000, RZ ;  /* 0x0001000005307824 */ /* 0x000fe200078e00ff */
[----:B------:R-:W-:Y:S01]  /*2450*/  PRMT R42, R51, 0x7632, R42 ;  /* 0x00007632332a7816 */ /* 0x000fe2000000002a */
[----:B------:R-:W-:Y:S01]  /*2460*/  FADD R40, R24, R73 ;  /* 0x0000004918287221 */ /* 0x000fe20000000000 */
[----:B------:R-:W-:Y:S01]  /*2470*/  IMAD.U32 R73, R50, 0x10000, RZ ;  /* 0x0001000032497824 */ /* 0x000fe200078e00ff */
[----:B------:R-:W-:-:S02]  /*2480*/  ISETP.NE.AND P6, PT, R78, RZ, PT ;  /* 0x000000ff4e00720c */ /* 0x000fc40003fc5270 */
[C---:B------:R-:W-:Y:S01]  /*2490*/  PRMT R24, R49.reuse, 0x7632, R24 ;  /* 0x0000763231187816 */ /* 0x040fe20000000018 */
[----:B------:R-:W-:Y:S02]  /*24a0*/  IMAD.U32 R49, R49, 0x10000, RZ ;  /* 0x0001000031317824 */ /* 0x000fe400078e00ff */
[----:B---3--:R-:W-:Y:S01]  /*24b0*/  FADD R33, R33, R48 ;  /* 0x0000003021217221 */ /* 0x008fe20000000000 */
[----:B------:R-:W-:Y:S02]  /*24c0*/  IMAD.U32 R48, R25, 0x10000, RZ ;  /* 0x0001000019307824 */ /* 0x000fe400078e00ff */
[----:B------:R-:W-:Y:S01]  /*24d0*/  IMAD.U32 R50, R42, 0x10000, RZ ;  /* 0x000100002a327824 */ /* 0x000fe200078e00ff */
[----:B------:R-:W-:Y:S01]  /*24e0*/  F2FP.BF16.F32.PACK_AB R8, R9, R8 ;  /* 0x000000080908723e */ /* 0x000fe200000010ff */
[----:B------:R-:W-:Y:S02]  /*24f0*/  IMAD.U32 R51, R51, 0x10000, RZ ;  /* 0x0001000033337824 */ /* 0x000fe400078e00ff */
[----:B------:R-:W-:Y:S01]  /*2500*/  FADD R42, R20, R73 ;  /* 0x00000049142a7221 */ /* 0x000fe20000000000 */
[----:B------:R-:W-:-:S02]  /*2510*/  VIADD R73, R3, 0xc000 ;  /* 0x0000c00003497836 */ /* 0x000fc40000000000 */
[----:B------:R-:W-:Y:S01]  /*2520*/  FADD R34, R34, R49 ;  /* 0x0000003122227221 */ /* 0x000fe20000000000 */
[----:B------:R-:W-:Y:S01]  /*2530*/  F2FP.BF16.F32.PACK_AB R9, R11, R10 ;  /* 0x0000000a0b09723e */ /* 0x000fe200000010ff */
[----:B------:R-:W-:Y:S02]  /*2540*/  IMAD.U32 R68, R68, 0x10000, RZ ;  /* 0x0001000044447824 */ /* 0x000fe400078e00ff */
[----:B------:R-:W-:Y:S01]  /*2550*/  FADD R32, R32, R43 ;  /* 0x0000002b20207221 */ /* 0x000fe20000000000 */
[----:B------:R-:W-:Y:S02]  /*2560*/  IMAD.U32 R70, R70, 0x10000, RZ ;  /* 0x0001000046467824 */ /* 0x000fe400078e00ff */
[----:B------:R-:W-:Y:S01]  /*2570*/  FADD R49, R21, R48 ;  /* 0x0000003015317221 */ /* 0x000fe20000000000 */
[----:B------:R-:W-:Y:S01]  /*2580*/  F2FP.BF16.F32.PACK_AB R10, R13, R12 ;  /* 0x0000000c0d0a723e */ /* 0x000fe200000010ff */
[----:B------:R-:W-:Y:S02]  /*2590*/  IMAD.U32 R24, R24, 0x10000, RZ ;  /* 0x0001000018187824 */ /* 0x000fe400078e00ff */
[----:B------:R-:W-:Y:S01]  /*25a0*/  FADD R43, R22, R51 ;  /* 0x00000033162b7221 */ /* 0x000fe20000000000 */
[----:B------:R-:W-:Y:S01]  /*25b0*/  FADD R48, R23, R50 ;  /* 0x0000003217307221 */ /* 0x000fe20000000000 */
[----:B------:R-:W-:Y:S01]  /*25c0*/  F2FP.BF16.F32.PACK_AB R11, R15, R14 ;  /* 0x0000000e0f0b723e */ /* 0x000fe200000010ff */
[----:B------:R-:W-:Y:S01]  /*25d0*/  VIADD R13, R3, 0x18000 ;  /* 0x00018000030d7836 */ /* 0x000fe20000000000 */
[----:B------:R-:W-:Y:S01]  /*25e0*/  F2FP.BF16.F32.PACK_AB R16, R17, R16 ;  /* 0x000000101110723e */ /* 0x000fe200000010ff */
[----:B------:R-:W-:-:S02]  /*25f0*/  VIADD R15, R3, 0x24000 ;  /* 0x00024000030f7836 */ /* 0x000fc40000000000 */
[C---:B------:R-:W-:Y:S02]  /*2600*/  VIADD R21, R3.reuse, 0x30000 ;  /* 0x0003000003157836 */ /* 0x040fe40000000000 */
[C---:B------:R-:W-:Y:S02]  /*2610*/  VIADD R23, R3.reuse, 0x3c000 ;  /* 0x0003c00003177836 */ /* 0x040fe40000000000 */
[C---:B------:R-:W-:Y:S02]  /*2620*/  VIADD R25, R3.reuse, 0x48000 ;  /* 0x0004800003197836 */ /* 0x040fe40000000000 */
[----:B------:R-:W-:Y:S02]  /*2630*/  VIADD R51, R3, 0x54000 ;  /* 0x0005400003337836 */ /* 0x000fe40000000000 */
[----:B------:R-:W-:-:S04]  /*2640*/  IMAD.WIDE R72, R73, 0x2, R6 ;  /* 0x0000000249487825 */ /* 0x000fc800078e0206 */
[----:B------:R-:W-:Y:S01]  /*2650*/  FADD R27, R27, R68 ;  /* 0x000000441b1b7221 */ /* 0x000fe20000000000 */
[----:B------:R-:W-:Y:S01]  /*2660*/  FADD R28, R28, R75 ;  /* 0x0000004b1c1c7221 */ /* 0x000fe20000000000 */
[----:B------:R-:W-:Y:S01]  /*2670*/  FADD R29, R29, R70 ;  /* 0x000000461d1d7221 */ /* 0x000fe20000000000 */
[----:B------:R-:W-:Y:S01]  /*2680*/  F2FP.BF16.F32.PACK_AB R17, R19, R18 ;  /* 0x000000121311723e */ /* 0x000fe200000010ff */
[----:B------:R-:W-:Y:S01]  /*2690*/  FADD R35, R35, R24 ;  /* 0x0000001823237221 */ /* 0x000fe20000000000 */
[----:B------:R-:W-:Y:S01]  /*26a0*/  F2FP.BF16.F32.PACK_AB R56, R57, R56 ;  /* 0x000000383938723e */ /* 0x000fe200000010ff */
[--C-:B------:R-:W-:Y:S01]  /*26b0*/  IMAD.WIDE R12, R13, 0x2, R6.reuse ;  /* 0x000000020d0c7825 */ /* 0x100fe200078e0206 */
[----:B------:R-:W-:Y:S02]  /*26c0*/  F2FP.BF16.F32.PACK_AB R18, R53, R0 ;  /* 0x000000003512723e */ /* 0x000fe400000010ff */
[----:B------:R-:W-:Y:S01]  /*26d0*/  F2FP.BF16.F32.PACK_AB R19, R55, R2 ;  /* 0x000000023713723e */ /* 0x000fe200000010ff */
[--C-:B------:R-:W-:Y:S01]  /*26e0*/  IMAD.WIDE R14, R15, 0x2, R6.reuse ;  /* 0x000000020f0e7825 */ /* 0x100fe200078e0206 */
[----:B------:R-:W-:Y:S01]  /*26f0*/  F2FP.BF16.F32.PACK_AB R57, R59, R58 ;  /* 0x0000003a3b39723e */ /* 0x000fe200000010ff */
[----:B------:R1:W-:Y:S01]  /*2700*/  @P6 STG.E.128 desc[UR22][R72.64], R8 ;  /* 0x0000000848006986 */ /* 0x0003e2000c101d16 */
[----:B------:R-:W-:Y:S01]  /*2710*/  F2FP.BF16.F32.PACK_AB R58, R61, R60 ;  /* 0x0000003c3d3a723e */ /* 0x000fe200000010ff */
[----:B------:R-:W-:Y:S01]  /*2720*/  IMAD.WIDE R20, R21, 0x2, R6 ;  /* 0x0000000215147825 */ /* 0x000fe200078e0206 */
[----:B------:R-:W-:-:S02]  /*2730*/  F2FP.BF16.F32.PACK_AB R59, R63, R62 ;  /* 0x0000003e3f3b723e */ /* 0x000fc400000010ff */
[----:B------:R-:W-:Y:S01]  /*2740*/  F2FP.BF16.F32.PACK_AB R4, R65, R4 ;  /* 0x000000044104723e */ /* 0x000fe200000010ff */
[----:B------:R-:W-:Y:S01]  /*2750*/  IMAD.WIDE R22, R23, 0x2, R6 ;  /* 0x0000000217167825 */ /* 0x000fe200078e0206 */
[----:B------:R-:W-:-:S03]  /*2760*/  F2FP.BF16.F32.PACK_AB R5, R67, R52 ;  /* 0x000000344305723e */ /* 0x000fc600000010ff */
[----:B------:R-:W-:-:S04]  /*2770*/  IMAD.WIDE R24, R25, 0x2, R6 ;  /* 0x0000000219187825 */ /* 0x000fc800078e0206 */
[----:B------:R-:W-:Y:S01]  /*2780*/  IMAD.WIDE R50, R51, 0x2, R6 ;  /* 0x0000000233327825 */ /* 0x000fe200078e0206 */
[----:B------:R-:W-:Y:S02]  /*2790*/  F2FP.BF16.F32.PACK_AB R6, R37, R36 ;  /* 0x000000242506723e */ /* 0x000fe400000010ff */
[----:B------:R-:W-:Y:S02]  /*27a0*/  F2FP.BF16.F32.PACK_AB R7, R39, R38 ;  /* 0x000000262707723e */ /* 0x000fe400000010ff */
[----:B-1----:R-:W-:Y:S02]  /*27b0*/  F2FP.BF16.F32.PACK_AB R8, R69, R54 ;  /* 0x000000364508723e */ /* 0x002fe400000010ff */
[----:B------:R-:W-:Y:S02]  /*27c0*/  F2FP.BF16.F32.PACK_AB R9, R71, R64 ;  /* 0x000000404709723e */ /* 0x000fe400000010ff */
[----:B------:R-:W-:Y:S02]  /*27d0*/  F2FP.BF16.F32.PACK_AB R10, R45, R44 ;  /* 0x0000002c2d0a723e */ /* 0x000fe400000010ff */
[----:B------:R-:W-:Y:S01]  /*27e0*/  F2FP.BF16.F32.PACK_AB R11, R47, R46 ;  /* 0x0000002e2f0b723e */ /* 0x000fe200000010ff */
[----:B------:R1:W-:Y:S01]  /*27f0*/  @P5 STG.E.128 desc[UR22][R12.64], R16 ;  /* 0x000000100c005986 */ /* 0x0003e2000c101d16 */
[----:B------:R-:W-:-:S02]  /*2800*/  F2FP.BF16.F32.PACK_AB R36, R41, R40 ;  /* 0x000000282924723e */ /* 0x000fc400000010ff */
[----:B------:R-:W-:Y:S02]  /*2810*/  F2FP.BF16.F32.PACK_AB R37, R27, R26 ;  /* 0x0000001a1b25723e */ /* 0x000fe400000010ff */
[----:B------:R-:W-:Y:S02]  /*2820*/  F2FP.BF16.F32.PACK_AB R38, R29, R28 ;  /* 0x0000001c1d26723e */ /* 0x000fe400000010ff */
[----:B------:R-:W-:Y:S01]  /*2830*/  F2FP.BF16.F32.PACK_AB R39, R31, R30 ;  /* 0x0000001e1f27723e */ /* 0x000fe200000010ff */
[----:B------:R1:W-:Y:S04]  /*2840*/  @P4 STG.E.128 desc[UR22][R14.64], R56 ;  /* 0x000000380e004986 */ /* 0x0003e8000c101d16 */
[----:B------:R1:W-:Y:S04]  /*2850*/  @P3 STG.E.128 desc[UR22][R20.64], R4 ;  /* 0x0000000414003986 */ /* 0x0003e8000c101d16 */
[----:B------:R1:W-:Y:S01]  /*2860*/  @P2 STG.E.128 desc[UR22][R22.64], R8 ;  /* 0x0000000816002986 */ /* 0x0003e2000c101d16 */
[----:B------:R-:W-:-:S03]  /*2870*/  F2FP.BF16.F32.PACK_AB R40, R33, R32 ;  /* 0x000000202128723e */ /* 0x000fc600000010ff */
[----:B------:R1:W-:Y:S01]  /*2880*/  @P1 STG.E.128 desc[UR22][R24.64], R36 ;  /* 0x0000002418001986 */ /* 0x0003e2000c101d16 */
[----:B------:R-:W-:Y:S02]  /*2890*/  F2FP.BF16.F32.PACK_AB R41, R35, R34 ;  /* 0x000000222329723e */ /* 0x000fe400000010ff */
[----:B------:R-:W-:Y:S02]  /*28a0*/  F2FP.BF16.F32.PACK_AB R42, R49, R42 ;  /* 0x0000002a312a723e */ /* 0x000fe400000010ff */
[----:B------:R-:W-:Y:S01]  /*28b0*/  F2FP.BF16.F32.PACK_AB R43, R48, R43 ;  /* 0x0000002b302b723e */ /* 0x000fe200000010ff */
[----:B------:R-:W-:Y:S06]  /*28c0*/  @!P0 EXIT ;  /* 0x000000000000894d */ /* 0x000fec0003800000 */
[----:B------:R-:W-:Y:S01]  /*28d0*/  STG.E.128 desc[UR22][R50.64], R40 ;  /* 0x0000002832007986 */ /* 0x000fe2000c101d16 */
[----:B------:R-:W-:Y:S05]  /*28e0*/  EXIT ;  /* 0x000000000000794d */ /* 0x000fea0003800000 */
.L_x_1:
[----:B------:R-:W-:-:S00]  /*28f0*/  BRA `(.L_x_1) ;  /* 0xfffffffc00fc7947 */ /* 0x000fc0000383ffff */
[----:B------:R-:W-:-:S00]  /*2900*/  NOP ;  /* 0x0000000000007918 */ /* 0x000fc00000000000 */
[----:B------:R-:W-:-:S00]  /*2910*/  NOP ;  /* 0x0000000000007918 */ /* 0x000fc00000000000 */
[----:B------:R-:W-:-:S00]  /*2920*/  NOP ;  /* 0x0000000000007918 */ /* 0x000fc00000000000 */
[----:B------:R-:W-:-:S00]  /*2930*/  NOP ;  /* 0x0000000000007918 */ /* 0x000fc00000000000 */
[----:B------:R-:W-:-:S00]  /*2940*/  NOP ;  /* 0x0000000000007918 */ /* 0x000fc00000000000 */
[----:B------:R-:W-:-:S00]  /*2950*/  NOP ;  /* 0x0000000000007918 */ /* 0x000fc00000000000 */
[----:B------:R-:W-:-:S00]  /*2960*/  NOP ;  /* 0x0000000000007918 */ /* 0x000fc00000000000 */
[----:B------:R-:W-:-:S00]  /*2970*/  NOP ;  /* 0x0000000000007918 */ /* 0x000fc00000000000 */
.L_x_2:


//--------------------- .nv.shared.triton_mm      --------------------------
	.section	.nv.shared.triton_mm,"aw",@nobits
	.sectionflags	@""
	.align	16
	.zero		1024


//--------------------- .nv.constant0.triton_mm   --------------------------
	.section	.nv.constant0.triton_mm,"a",@progbits
	.sectionflags	@""
	.align	4
.nv.constant0.triton_mm:
	.zero		564
